	.headerflags	@"EF_CUDA_TEXMODE_UNIFIED EF_CUDA_64BIT_ADDRESS EF_CUDA_ACCELERATORS EF_CUDA_SM90 EF_CUDA_VIRTUAL_SM(EF_CUDA_SM90)"
	.elftype	@"ET_EXEC"


//--------------------- .nv.info                  --------------------------
	.section	.nv.info,"",@"SHT_CUDA_INFO"
	.align	4


	//----- nvinfo : EIATTR_REGCOUNT
	.align		4
        /*0000*/ 	.byte	0x04, 0x2f
        /*0002*/ 	.short	(.L_2 - .L_1)
	.align		4
.L_1:
        /*0004*/ 	.word	index@(triton_poi_fused__log_softmax_convolution_38)
        /*0008*/ 	.word	0x00000028


	//----- nvinfo : EIATTR_MIN_STACK_SIZE
	.align		4
.L_2:
        /*000c*/ 	.byte	0x04, 0x12
        /*000e*/ 	.short	(.L_4 - .L_3)
	.align		4
.L_3:
        /*0010*/ 	.word	index@(triton_poi_fused__log_softmax_convolution_38)
        /*0014*/ 	.word	0x00000000


	//----- nvinfo : EIATTR_FRAME_SIZE
	.align		4
.L_4:
        /*0018*/ 	.byte	0x04, 0x11
        /*001a*/ 	.short	(.L_6 - .L_5)
	.align		4
.L_5:
        /*001c*/ 	.word	index@(triton_poi_fused__log_softmax_convolution_38)
        /*0020*/ 	.word	0x00000000


	//----- nvinfo : EIATTR_MIN_STACK_SIZE
	.align		4
.L_6:
        /*0024*/ 	.byte	0x04, 0x12
        /*0026*/ 	.short	(.L_8 - .L_7)
	.align		4
.L_7:
        /*0028*/ 	.word	index@(triton_poi_fused__log_softmax_convolution_38)
        /*002c*/ 	.word	0x00000000
.L_8:


//--------------------- .nv.info.triton_poi_fused__log_softmax_convolution_38 --------------------------
	.section	.nv.info.triton_poi_fused__log_softmax_convolution_38,"",@"SHT_CUDA_INFO"
	.sectionflags	@""
	.align	4


	//----- nvinfo : EIATTR_CUDA_API_VERSION
	.align		4
        /*0000*/ 	.byte	0x04, 0x37
        /*0002*/ 	.short	(.L_10 - .L_9)
.L_9:
        /*0004*/ 	.word	0x0000007c


	//----- nvinfo : EIATTR_KPARAM_INFO
	.align		4
.L_10:
        /*0008*/ 	.byte	0x04, 0x17
        /*000a*/ 	.short	(.L_12 - .L_11)
.L_11:
        /*000c*/ 	.word	0x00000000
        /*0010*/ 	.short	0x0006
        /*0012*/ 	.short	0x002c
        /*0014*/ 	.byte	0x00, 0xf0, 0x11, 0x00


	//----- nvinfo : EIATTR_KPARAM_INFO
	.align		4
.L_12:
        /*0018*/ 	.byte	0x04, 0x17
        /*001a*/ 	.short	(.L_14 - .L_13)
.L_13:
        /*001c*/ 	.word	0x00000000
        /*0020*/ 	.short	0x0005
        /*0022*/ 	.short	0x0028
        /*0024*/ 	.byte	0x00, 0xf0, 0x11, 0x00


	//----- nvinfo : EIATTR_KPARAM_INFO
	.align		4
.L_14:
        /*0028*/ 	.byte	0x04, 0x17
        /*002a*/ 	.short	(.L_16 - .L_15)
.L_15:
        /*002c*/ 	.word	0x00000000
        /*0030*/ 	.short	0x0004
        /*0032*/ 	.short	0x0020
        /*0034*/ 	.byte	0x00, 0xf4, 0x21, 0x00


	//----- nvinfo : EIATTR_KPARAM_INFO
	.align		4
.L_16:
        /*0038*/ 	.byte	0x04, 0x17
        /*003a*/ 	.short	(.L_18 - .L_17)
.L_17:
        /*003c*/ 	.word	0x00000000
        /*0040*/ 	.short	0x0003
        /*0042*/ 	.short	0x0018
        /*0044*/ 	.byte	0x00, 0xf4, 0x21, 0x00


	//----- nvinfo : EIATTR_KPARAM_INFO
	.align		4
.L_18:
        /*0048*/ 	.byte	0x04, 0x17
        /*004a*/ 	.short	(.L_20 - .L_19)
.L_19:
        /*004c*/ 	.word	0x00000000
        /*0050*/ 	.short	0x0002
        /*0052*/ 	.short	0x0010
        /*0054*/ 	.byte	0x00, 0xf4, 0x21, 0x00


	//----- nvinfo : EIATTR_KPARAM_INFO
	.align		4
.L_20:
        /*0058*/ 	.byte	0x04, 0x17
        /*005a*/ 	.short	(.L_22 - .L_21)
.L_21:
        /*005c*/ 	.word	0x00000000
        /*0060*/ 	.short	0x0001
        /*0062*/ 	.short	0x0008
        /*0064*/ 	.byte	0x00, 0xf4, 0x21, 0x00


	//----- nvinfo : EIATTR_KPARAM_INFO
	.align		4
.L_22:
        /*0068*/ 	.byte	0x04, 0x17
        /*006a*/ 	.short	(.L_24 - .L_23)
.L_23:
        /*006c*/ 	.word	0x00000000
        /*0070*/ 	.short	0x0000
        /*0072*/ 	.short	0x0000
        /*0074*/ 	.byte	0x00, 0xf4, 0x21, 0x00


	//----- nvinfo : EIATTR_SPARSE_MMA_MASK
	.align		4
.L_24:
        /*0078*/ 	.byte	0x03, 0x50
        /*007a*/ 	.short	0x0000


	//----- nvinfo : EIATTR_MAXREG_COUNT
	.align		4
        /*007c*/ 	.byte	0x03, 0x1b
        /*007e*/ 	.short	0x00ff


	//----- nvinfo : EIATTR_EXIT_INSTR_OFFSETS
	.align		4
        /*0080*/ 	.byte	0x04, 0x1c
        /*0082*/ 	.short	(.L_26 - .L_25)


	//   ....[0]....
.L_25:
        /*0084*/ 	.word	0x000026b0


	//   ....[1]....
        /*0088*/ 	.word	0x000026d0


	//----- nvinfo : EIATTR_REQNTID
	.align		4
.L_26:
        /*008c*/ 	.byte	0x04, 0x10
        /*008e*/ 	.short	(.L_28 - .L_27)
.L_27:
        /*0090*/ 	.word	0x00000100
        /*0094*/ 	.word	0x00000001
        /*0098*/ 	.word	0x00000001


	//----- nvinfo : EIATTR_CBANK_PARAM_SIZE
	.align		4
.L_28:
        /*009c*/ 	.byte	0x03, 0x19
        /*009e*/ 	.short	0x0030


	//----- nvinfo : EIATTR_PARAM_CBANK
	.align		4
        /*00a0*/ 	.byte	0x04, 0x0a
        /*00a2*/ 	.short	(.L_30 - .L_29)
	.align		4
.L_29:
        /*00a4*/ 	.word	index@(.nv.constant0.triton_poi_fused__log_softmax_convolution_38)
        /*00a8*/ 	.short	0x0210
        /*00aa*/ 	.short	0x0030


	//----- nvinfo : EIATTR_SW_WAR
	.align		4
.L_30:
        /*00ac*/ 	.byte	0x04, 0x36
        /*00ae*/ 	.short	(.L_32 - .L_31)
.L_31:
        /*00b0*/ 	.word	0x00000008
.L_32:


//--------------------- .nv.callgraph             --------------------------
	.section	.nv.callgraph,"",@"SHT_CUDA_CALLGRAPH"
	.align	4
	.sectionentsize	8
	.align		4
        /*0000*/ 	.word	0x00000000
	.align		4
        /*0004*/ 	.word	0xffffffff
	.align		4
        /*0008*/ 	.word	0x00000000
	.align		4
        /*000c*/ 	.word	0xfffffffe
	.align		4
        /*0010*/ 	.word	0x00000000
	.align		4
        /*0014*/ 	.word	0xfffffffd
	.align		4
        /*0018*/ 	.word	0x00000000
	.align		4
        /*001c*/ 	.word	0xfffffffc


//--------------------- .nv.constant4             --------------------------
	.section	.nv.constant4,"a",@progbits
	.align	8
	.align		8
.nv.constant4:
        /*0000*/ 	.dword	_$_str


//--------------------- .text.triton_poi_fused__log_softmax_convolution_38 --------------------------
	.section	.text.triton_poi_fused__log_softmax_convolution_38,"ax",@progbits
	.align	128
        .global         triton_poi_fused__log_softmax_convolution_38
        .type           triton_poi_fused__log_softmax_convolution_38,@function
        .size           triton_poi_fused__log_softmax_convolution_38,(.L_x_1 - triton_poi_fused__log_softmax_convolution_38)
        .other          triton_poi_fused__log_softmax_convolution_38,@"STO_CUDA_ENTRY STV_DEFAULT"
triton_poi_fused__log_softmax_convolution_38:
.text.triton_poi_fused__log_softmax_convolution_38:
[----:B------:R-:W0:Y:S01]  /*0000*/  LDC R1, c[0x0][0x28] ;  /* 0x00000a00ff017b82 */ /* 0x000e220000000800 */
[----:B------:R-:W1:Y:S07]  /*0010*/  S2R R0, SR_TID.X ;  /* 0x0000000000007919 */ /* 0x000e6e0000002100 */
[----:B------:R-:W2:Y:S01]  /*0020*/  S2UR UR4, SR_CTAID.Y ;  /* 0x00000000000479c3 */ /* 0x000ea20000002600 */
[----:B------:R-:W-:Y:S01]  /*0030*/  HFMA2.MMA R19, -RZ, RZ, 0, 0 ;  /* 0x00000000ff137435 */ /* 0x000fe200000001ff */
[----:B------:R-:W-:Y:S01]  /*0040*/  MOV R28, RZ ;  /* 0x000000ff001c7202 */ /* 0x000fe20000000f00 */
[----:B------:R-:W3:Y:S01]  /*0050*/  S2R R5, SR_CTAID.X ;  /* 0x0000000000057919 */ /* 0x000ee20000002500 */
[----:B------:R-:W-:Y:S01]  /*0060*/  HFMA2.MMA R34, -RZ, RZ, 0, 0 ;  /* 0x00000000ff227435 */ /* 0x000fe200000001ff */
[----:B------:R-:W-:Y:S01]  /*0070*/  ULDC.64 UR6, c[0x0][0x208] ;  /* 0x0000820000067ab9 */ /* 0x000fe20000000a00 */
[----:B------:R-:W-:-:S02]  /*0080*/  CS2R R30, SRZ ;  /* 0x00000000001e7805 */ /* 0x000fc4000001ff00 */
[----:B------:R-:W4:Y:S01]  /*0090*/  LDC.64 R10, c[0x0][0x210] ;  /* 0x00008400ff0a7b82 */ /* 0x000f220000000a00 */
[----:B--2---:R-:W-:Y:S01]  /*00a0*/  USHF.L.U32 UR4, UR4, 0x7, URZ ;  /* 0x0000000704047899 */ /* 0x004fe2000800063f */
[----:B-1----:R-:W-:Y:S02]  /*00b0*/  SHF.R.U32.HI R7, RZ, 0x3, R0 ;  /* 0x00000003ff077819 */ /* 0x002fe40000011600 */
[----:B------:R-:W-:Y:S02]  /*00c0*/  SHF.L.U32 R0, R0, 0x2, RZ ;  /* 0x0000000200007819 */ /* 0x000fe400000006ff */
[----:B------:R-:W-:Y:S02]  /*00d0*/  SGXT.U32 R7, R7, 0x5 ;  /* 0x000000050707781a */ /* 0x000fe40000000000 */
[----:B------:R-:W-:Y:S02]  /*00e0*/  LOP3.LUT R0, R0, 0x1c, RZ, 0xc0, !PT ;  /* 0x0000001c00007812 */ /* 0x000fe400078ec0ff */
[----:B------:R-:W-:-:S02]  /*00f0*/  LOP3.LUT R7, R7, UR4, RZ, 0xfc, !PT ;  /* 0x0000000407077c12 */ /* 0x000fc4000f8efcff */
[----:B---3--:R-:W-:Y:S02]  /*0100*/  LEA R4, R5, R0, 0x5 ;  /* 0x0000000005047211 */ /* 0x008fe400078e28ff */
[C---:B------:R-:W-:Y:S01]  /*0110*/  LOP3.LUT R6, R7.reuse, 0x20, RZ, 0xfc, !PT ;  /* 0x0000002007067812 */ /* 0x040fe200078efcff */
[C---:B------:R-:W-:Y:S01]  /*0120*/  IMAD.HI R35, R7.reuse, 0x30c30c31, RZ ;  /* 0x30c30c3107237827 */ /* 0x040fe200078e02ff */
[C---:B------:R-:W-:Y:S02]  /*0130*/  LOP3.LUT R3, R7.reuse, 0x40, RZ, 0xfc, !PT ;  /* 0x0000004007037812 */ /* 0x040fe400078efcff */
[----:B------:R-:W-:Y:S01]  /*0140*/  ISETP.GE.AND P3, PT, R7, 0x54, PT ;  /* 0x000000540700780c */ /* 0x000fe20003f66270 */
[C---:B------:R-:W-:Y:S01]  /*0150*/  IMAD.HI R18, R6.reuse, 0x30c30c31, RZ ;  /* 0x30c30c3106127827 */ /* 0x040fe200078e02ff */
[----:B------:R-:W-:Y:S02]  /*0160*/  SHF.R.U32.HI R2, RZ, 0x1f, R35 ;  /* 0x0000001fff027819 */ /* 0x000fe40000011623 */
[----:B------:R-:W-:Y:S01]  /*0170*/  ISETP.GE.AND P2, PT, R6, 0x54, PT ;  /* 0x000000540600780c */ /* 0x000fe20003f46270 */
[----:B------:R-:W-:Y:S01]  /*0180*/  IMAD R13, R4, 0x15, RZ ;  /* 0x00000015040d7824 */ /* 0x000fe200078e02ff */
[----:B------:R-:W-:Y:S01]  /*0190*/  SHF.R.U32.HI R5, RZ, 0x1f, R18 ;  /* 0x0000001fff057819 */ /* 0x000fe20000011612 */
[----:B------:R-:W-:Y:S01]  /*01a0*/  IMAD.HI R16, R3, 0x30c30c31, RZ ;  /* 0x30c30c3103107827 */ /* 0x000fe200078e02ff */
[----:B------:R-:W-:-:S02]  /*01b0*/  LEA.HI.SX32 R35, R35, R2, 0x1e ;  /* 0x0000000223237211 */ /* 0x000fc400078ff2ff */
[----:B------:R-:W-:Y:S02]  /*01c0*/  LEA.HI.SX32 R18, R18, R5, 0x1e ;  /* 0x0000000512127211 */ /* 0x000fe400078ff2ff */
[----:B------:R-:W-:Y:S01]  /*01d0*/  IADD3 R24, R13, 0x15, RZ ;  /* 0x000000150d187810 */ /* 0x000fe20007ffe0ff */
[C---:B------:R-:W-:Y:S01]  /*01e0*/  IMAD R12, R35.reuse, -0x15, R7 ;  /* 0xffffffeb230c7824 */ /* 0x040fe200078e0207 */
[----:B------:R-:W-:Y:S01]  /*01f0*/  IADD3 R23, R13, 0x2a, RZ ;  /* 0x0000002a0d177810 */ /* 0x000fe20007ffe0ff */
[C---:B------:R-:W-:Y:S01]  /*0200*/  IMAD R14, R18.reuse, -0x15, R6 ;  /* 0xffffffeb120e7824 */ /* 0x040fe200078e0206 */
[----:B------:R-:W-:Y:S01]  /*0210*/  SHF.R.U32.HI R9, RZ, 0x1f, R16 ;  /* 0x0000001fff097819 */ /* 0x000fe20000011610 */
[----:B------:R-:W-:Y:S01]  /*0220*/  IMAD R2, R35, 0x15000, R12 ;  /* 0x0001500023027824 */ /* 0x000fe200078e020c */
[----:B------:R-:W-:Y:S01]  /*0230*/  IADD3 R13, R13, 0x3f, RZ ;  /* 0x0000003f0d0d7810 */ /* 0x000fe20007ffe0ff */
[----:B------:R-:W-:Y:S01]  /*0240*/  IMAD R0, R18, 0x15000, R14 ;  /* 0x0001500012007824 */ /* 0x000fe200078e020e */
[----:B------:R-:W-:Y:S01]  /*0250*/  LEA.HI.SX32 R16, R16, R9, 0x1e ;  /* 0x0000000910107211 */ /* 0x000fe200078ff2ff */
[C---:B------:R-:W-:Y:S01]  /*0260*/  IMAD R37, R4.reuse, 0x15, R2 ;  /* 0x0000001504257824 */ /* 0x040fe200078e0202 */
[----:B------:R-:W-:Y:S01]  /*0270*/  IADD3 R27, R23, R2, RZ ;  /* 0x00000002171b7210 */ /* 0x000fe20007ffe0ff */
[----:B------:R-:W-:Y:S01]  /*0280*/  IMAD R9, R4, 0x15, R0 ;  /* 0x0000001504097824 */ /* 0x000fe200078e0200 */
[----:B------:R-:W-:-:S02]  /*0290*/  IADD3 R21, R13, R2, RZ ;  /* 0x000000020d157210 */ /* 0x000fc40007ffe0ff */
[----:B------:R-:W-:Y:S01]  /*02a0*/  IADD3 R33, R24, R2, RZ ;  /* 0x0000000218217210 */ /* 0x000fe20007ffe0ff */
[--C-:B----4-:R-:W-:Y:S01]  /*02b0*/  IMAD.WIDE R26, R27, 0x4, R10.reuse ;  /* 0x000000041b1a7825 */ /* 0x110fe200078e020a */
[----:B------:R-:W-:Y:S02]  /*02c0*/  IADD3 R5, R24, R0, RZ ;  /* 0x0000000018057210 */ /* 0x000fe40007ffe0ff */
[----:B------:R-:W-:Y:S01]  /*02d0*/  IADD3 R15, R23, R0, RZ ;  /* 0x00000000170f7210 */ /* 0x000fe20007ffe0ff */
[--C-:B------:R-:W-:Y:S01]  /*02e0*/  IMAD.WIDE R20, R21, 0x4, R10.reuse ;  /* 0x0000000415147825 */ /* 0x100fe200078e020a */
[----:B------:R1:W2:Y:S03]  /*02f0*/  @!P3 LDG.E.EL R19, desc[UR6][R26.64] ;  /* 0x000000061a13b981 */ /* 0x0002a6000c2e1900 */
[----:B------:R-:W-:Y:S01]  /*0300*/  IMAD.WIDE R8, R9, 0x4, R10 ;  /* 0x0000000409087825 */ /* 0x000fe200078e020a */
[----:B------:R3:W4:Y:S03]  /*0310*/  @!P3 LDG.E.EL R28, desc[UR6][R20.64] ;  /* 0x00000006141cb981 */ /* 0x000726000c2e1900 */
[----:B------:R-:W-:Y:S01]  /*0320*/  IMAD R29, R16, -0x15, R3 ;  /* 0xffffffeb101d7824 */ /* 0x000fe200078e0203 */
[----:B------:R5:W2:Y:S01]  /*0330*/  @!P2 LDG.E.EL R34, desc[UR6][R8.64] ;  /* 0x000000060822a981 */ /* 0x000aa2000c2e1900 */
[----:B------:R-:W-:Y:S01]  /*0340*/  IMAD.WIDE R32, R33, 0x4, R10 ;  /* 0x0000000421207825 */ /* 0x000fe200078e020a */
[----:B-1----:R-:W-:-:S02]  /*0350*/  CS2R R26, SRZ ;  /* 0x00000000001a7805 */ /* 0x002fc4000001ff00 */
[----:B------:R-:W-:Y:S01]  /*0360*/  ISETP.GE.AND P1, PT, R3, 0x54, PT ;  /* 0x000000540300780c */ /* 0x000fe20003f26270 */
[--C-:B------:R-:W-:Y:S01]  /*0370*/  IMAD.WIDE R36, R37, 0x4, R10.reuse ;  /* 0x0000000425247825 */ /* 0x100fe200078e020a */
[----:B------:R1:W2:Y:S03]  /*0380*/  @!P3 LDG.E.EL R30, desc[UR6][R32.64] ;  /* 0x00000006201eb981 */ /* 0x0002a6000c2e1900 */
[--C-:B---3--:R-:W-:Y:S01]  /*0390*/  IMAD.WIDE R20, R5, 0x4, R10.reuse ;  /* 0x0000000405147825 */ /* 0x108fe200078e020a */
[----:B------:R-:W-:Y:S01]  /*03a0*/  IADD3 R5, R13, R0, RZ ;  /* 0x000000000d057210 */ /* 0x000fe20007ffe0ff */
[----:B------:R-:W3:Y:S02]  /*03b0*/  @!P3 LDG.E.EL R31, desc[UR6][R36.64] ;  /* 0x00000006241fb981 */ /* 0x000ee4000c2e1900 */
[----:B-----5:R-:W-:Y:S02]  /*03c0*/  IMAD.WIDE R8, R15, 0x4, R10 ;  /* 0x000000040f087825 */ /* 0x020fe400078e020a */
[----:B------:R-:W5:Y:S02]  /*03d0*/  @!P2 LDG.E.EL R26, desc[UR6][R20.64] ;  /* 0x00000006141aa981 */ /* 0x000f64000c2e1900 */
[----:B------:R-:W-:Y:S01]  /*03e0*/  IMAD R2, R16, 0x15000, R29 ;  /* 0x0001500010027824 */ /* 0x000fe200078e021d */
[----:B-1----:R-:W-:Y:S01]  /*03f0*/  MOV R32, RZ ;  /* 0x000000ff00207202 */ /* 0x002fe20000000f00 */
[----:B------:R1:W2:Y:S03]  /*0400*/  @!P2 LDG.E.EL R27, desc[UR6][R8.64] ;  /* 0x00000006081ba981 */ /* 0x0002a6000c2e1900 */
[----:B------:R-:W-:Y:S01]  /*0410*/  IADD3 R15, R24, R2, RZ ;  /* 0x00000002180f7210 */ /* 0x000fe20007ffe0ff */
[----:B-1----:R-:W-:Y:S01]  /*0420*/  IMAD.WIDE R8, R5, 0x4, R10 ;  /* 0x0000000405087825 */ /* 0x002fe200078e020a */
[----:B------:R-:W-:-:S02]  /*0430*/  LOP3.LUT R5, R7, 0x60, RZ, 0xfc, !PT ;  /* 0x0000006007057812 */ /* 0x000fc400078efcff */
[----:B------:R-:W-:Y:S01]  /*0440*/  CS2R R20, SRZ ;  /* 0x0000000000147805 */ /* 0x000fe2000001ff00 */
[----:B------:R-:W-:Y:S01]  /*0450*/  HFMA2.MMA R0, -RZ, RZ, 0, 0 ;  /* 0x00000000ff007435 */ /* 0x000fe200000001ff */
[----:B------:R1:W2:Y:S01]  /*0460*/  @!P2 LDG.E.EL R32, desc[UR6][R8.64] ;  /* 0x000000060820a981 */ /* 0x0002a2000c2e1900 */
[----:B------:R-:W-:-:S05]  /*0470*/  IMAD.HI R17, R5, 0x30c30c31, RZ ;  /* 0x30c30c3105117827 */ /* 0x000fca00078e02ff */
[----:B------:R-:W-:Y:S01]  /*0480*/  SHF.R.U32.HI R22, RZ, 0x1f, R17 ;  /* 0x0000001fff167819 */ /* 0x000fe20000011611 */
[----:B-1----:R-:W-:Y:S01]  /*0490*/  IMAD.WIDE R8, R15, 0x4, R10 ;  /* 0x000000040f087825 */ /* 0x002fe200078e020a */
[----:B------:R-:W-:-:S04]  /*04a0*/  IADD3 R15, R23, R2, RZ ;  /* 0x00000002170f7210 */ /* 0x000fc80007ffe0ff */
[----:B------:R1:W2:Y:S01]  /*04b0*/  @!P1 LDG.E.EL R20, desc[UR6][R8.64] ;  /* 0x0000000608149981 */ /* 0x0002a2000c2e1900 */
[----:B------:R-:W-:Y:S01]  /*04c0*/  LEA.HI.SX32 R17, R17, R22, 0x1e ;  /* 0x0000001611117211 */ /* 0x000fe200078ff2ff */
[----:B-1----:R-:W-:Y:S01]  /*04d0*/  IMAD.WIDE R8, R15, 0x4, R10 ;  /* 0x000000040f087825 */ /* 0x002fe200078e020a */
[----:B------:R-:W-:-:S04]  /*04e0*/  IADD3 R15, R13, R2, RZ ;  /* 0x000000020d0f7210 */ /* 0x000fc80007ffe0ff */
[----:B------:R1:W2:Y:S01]  /*04f0*/  @!P1 LDG.E.EL R0, desc[UR6][R8.64] ;  /* 0x0000000608009981 */ /* 0x0002a2000c2e1900 */
[----:B------:R-:W-:Y:S01]  /*0500*/  IMAD R37, R4, 0x15, R2 ;  /* 0x0000001504257824 */ /* 0x000fe200078e0202 */
[----:B------:R-:W-:Y:S02]  /*0510*/  ISETP.LE.AND P0, PT, RZ, UR4, PT ;  /* 0x00000004ff007c0c */ /* 0x000fe4000bf03270 */
[----:B------:R-:W-:Y:S01]  /*0520*/  MOV R2, RZ ;  /* 0x000000ff00027202 */ /* 0x000fe20000000f00 */
[----:B-1----:R-:W-:-:S04]  /*0530*/  IMAD.WIDE R8, R15, 0x4, R10 ;  /* 0x000000040f087825 */ /* 0x002fc800078e020a */
[C---:B------:R-:W-:Y:S01]  /*0540*/  IMAD R15, R17.reuse, -0x15, R5 ;  /* 0xffffffeb110f7824 */ /* 0x040fe200078e0205 */
[----:B------:R-:W-:Y:S01]  /*0550*/  HFMA2.MMA R25, -RZ, RZ, 0, 0 ;  /* 0x00000000ff197435 */ /* 0x000fe200000001ff */
[----:B------:R1:W2:Y:S02]  /*0560*/  @!P1 LDG.E.EL R2, desc[UR6][R8.64] ;  /* 0x0000000608029981 */ /* 0x0002a4000c2e1900 */
[----:B------:R-:W-:-:S04]  /*0570*/  IMAD R22, R17, 0x15000, R15 ;  /* 0x0001500011167824 */ /* 0x000fc800078e020f */
[----:B------:R-:W-:-:S04]  /*0580*/  IMAD R33, R4, 0x15, R22 ;  /* 0x0000001504217824 */ /* 0x000fc800078e0216 */
[--C-:B-1----:R-:W-:Y:S01]  /*0590*/  IMAD.WIDE R8, R33, 0x4, R10.reuse ;  /* 0x0000000421087825 */ /* 0x102fe200078e020a */
[----:B------:R-:W-:Y:S02]  /*05a0*/  IADD3 R33, R24, R22, RZ ;  /* 0x0000001618217210 */ /* 0x000fe40007ffe0ff */
[----:B------:R-:W-:Y:S02]  /*05b0*/  MOV R24, RZ ;  /* 0x000000ff00187202 */ /* 0x000fe40000000f00 */
[----:B------:R1:W2:Y:S02]  /*05c0*/  @!P0 LDG.E.EL R25, desc[UR6][R8.64] ;  /* 0x0000000608198981 */ /* 0x0002a4000c2e1900 */
[----:B-1----:R-:W-:Y:S01]  /*05d0*/  IMAD.WIDE R8, R33, 0x4, R10 ;  /* 0x0000000421087825 */ /* 0x002fe200078e020a */
[----:B------:R-:W-:Y:S01]  /*05e0*/  IADD3 R33, R23, R22, RZ ;  /* 0x0000001617217210 */ /* 0x000fe20007ffe0ff */
[----:B------:R-:W-:-:S03]  /*05f0*/  HFMA2.MMA R23, -RZ, RZ, 0, 0 ;  /* 0x00000000ff177435 */ /* 0x000fc600000001ff */
[----:B------:R1:W2:Y:S02]  /*0600*/  @!P0 LDG.E.EL R24, desc[UR6][R8.64] ;  /* 0x0000000608188981 */ /* 0x0002a4000c2e1900 */
[----:B-1----:R-:W-:-:S05]  /*0610*/  IMAD.WIDE R8, R33, 0x4, R10 ;  /* 0x0000000421087825 */ /* 0x002fca00078e020a */
[----:B------:R1:W2:Y:S02]  /*0620*/  @!P0 LDG.E.EL R23, desc[UR6][R8.64] ;  /* 0x0000000608178981 */ /* 0x0002a4000c2e1900 */
[----:B-1----:R-:W1:Y:S01]  /*0630*/  LDC.64 R8, c[0x0][0x218] ;  /* 0x00008600ff087b82 */ /* 0x002e620000000a00 */
[----:B------:R-:W-:Y:S01]  /*0640*/  IADD3 R13, R13, R22, RZ ;  /* 0x000000160d0d7210 */ /* 0x000fe20007ffe0ff */
[----:B------:R-:W-:Y:S01]  /*0650*/  IMAD.WIDE R36, R37, 0x4, R10 ;  /* 0x0000000425247825 */ /* 0x000fe200078e020a */
[----:B------:R-:W-:-:S03]  /*0660*/  MOV R22, RZ ;  /* 0x000000ff00167202 */ /* 0x000fc60000000f00 */
[----:B------:R-:W-:Y:S01]  /*0670*/  IMAD.WIDE R10, R13, 0x4, R10 ;  /* 0x000000040d0a7825 */ /* 0x000fe200078e020a */
[----:B------:R-:W-:Y:S01]  /*0680*/  HFMA2.MMA R13, -RZ, RZ, 0, 0 ;  /* 0x00000000ff0d7435 */ /* 0x000fe200000001ff */
[----:B------:R1:W2:Y:S04]  /*0690*/  @!P1 LDG.E.EL R21, desc[UR6][R36.64] ;  /* 0x0000000624159981 */ /* 0x0002a8000c2e1900 */
[----:B------:R1:W2:Y:S02]  /*06a0*/  @!P0 LDG.E.EL R22, desc[UR6][R10.64] ;  /* 0x000000060a168981 */ /* 0x0002a4000c2e1900 */
[----:B01----:R-:W0:Y:S01]  /*06b0*/  LDC.64 R36, c[0x0][0x220] ;  /* 0x00008800ff247b82 */ /* 0x003e220000000a00 */
[----:B------:R-:W-:Y:S01]  /*06c0*/  IMAD.WIDE R10, R29, 0x4, R8 ;  /* 0x000000041d0a7825 */ /* 0x000fe200078e0208 */
[----:B------:R-:W-:-:S04]  /*06d0*/  MOV R29, RZ ;  /* 0x000000ff001d7202 */ /* 0x000fc80000000f00 */
[----:B------:R1:W2:Y:S02]  /*06e0*/  @!P1 LDG.E.EL R13, desc[UR6][R10.64] ;  /* 0x000000060a0d9981 */ /* 0x0002a4000c2e1900 */
[----:B-1----:R-:W-:Y:S01]  /*06f0*/  IMAD.WIDE R10, R12, 0x4, R8 ;  /* 0x000000040c0a7825 */ /* 0x002fe200078e0208 */
[----:B------:R-:W-:-:S04]  /*0700*/  HFMA2.MMA R12, -RZ, RZ, 0, 0 ;  /* 0x00000000ff0c7435 */ /* 0x000fc800000001ff */
[----:B------:R1:W3:Y:S02]  /*0710*/  @!P3 LDG.E.EL R29, desc[UR6][R10.64] ;  /* 0x000000060a1db981 */ /* 0x0002e4000c2e1900 */
[----:B-1----:R-:W-:-:S05]  /*0720*/  IMAD.WIDE R10, R15, 0x4, R8 ;  /* 0x000000040f0a7825 */ /* 0x002fca00078e0208 */
[----:B------:R1:W3:Y:S01]  /*0730*/  @!P0 LDG.E.EL R12, desc[UR6][R10.64] ;  /* 0x000000060a0c8981 */ /* 0x0002e2000c2e1900 */
[----:B------:R-:W-:Y:S01]  /*0740*/  MOV R33, RZ ;  /* 0x000000ff00217202 */ /* 0x000fe20000000f00 */
[----:B------:R-:W-:Y:S01]  /*0750*/  IMAD.WIDE R8, R14, 0x4, R8 ;  /* 0x000000040e087825 */ /* 0x000fe200078e0208 */
[----:B------:R-:W-:-:S04]  /*0760*/  LEA R16, R16, R4, 0xc ;  /* 0x0000000410107211 */ /* 0x000fc800078e60ff */
[----:B------:R0:W4:Y:S01]  /*0770*/  @!P2 LDG.E.EL R33, desc[UR6][R8.64] ;  /* 0x000000060821a981 */ /* 0x000122000c2e1900 */
[----:B-1----:R-:W-:Y:S02]  /*0780*/  CS2R R10, SRZ ;  /* 0x00000000000a7805 */ /* 0x002fe4000001ff00 */
[----:B0-----:R-:W-:Y:S01]  /*0790*/  CS2R R8, SRZ ;  /* 0x0000000000087805 */ /* 0x001fe2000001ff00 */
[C---:B--2---:R-:W-:Y:S01]  /*07a0*/  FADD R2, R13.reuse, R2 ;  /* 0x000000020d027221 */ /* 0x044fe20000000000 */
[C---:B------:R-:W-:Y:S01]  /*07b0*/  FADD R0, R13.reuse, R0 ;  /* 0x000000000d007221 */ /* 0x040fe20000000000 */
[C---:B------:R-:W-:Y:S01]  /*07c0*/  FADD R20, R13.reuse, R20 ;  /* 0x000000140d147221 */ /* 0x040fe20000000000 */
[----:B------:R-:W-:Y:S01]  /*07d0*/  FADD R21, R13, R21 ;  /* 0x000000150d157221 */ /* 0x000fe20000000000 */
[C---:B---3--:R-:W-:Y:S01]  /*07e0*/  FADD R22, R12.reuse, R22 ;  /* 0x000000160c167221 */ /* 0x048fe20000000000 */
[C---:B------:R-:W-:Y:S01]  /*07f0*/  FADD R23, R12.reuse, R23 ;  /* 0x000000170c177221 */ /* 0x040fe20000000000 */
[C---:B------:R-:W-:Y:S01]  /*0800*/  FADD R24, R12.reuse, R24 ;  /* 0x000000180c187221 */ /* 0x040fe20000000000 */
[----:B------:R-:W-:Y:S01]  /*0810*/  FADD R25, R12, R25 ;  /* 0x000000190c197221 */ /* 0x000fe20000000000 */
[----:B------:R-:W-:-:S05]  /*0820*/  IMAD.WIDE R12, R16, 0x4, R36 ;  /* 0x00000004100c7825 */ /* 0x000fca00078e0224 */
[----:B------:R0:W2:Y:S01]  /*0830*/  @!P1 LDG.E.EL.128 R8, desc[UR6][R12.64] ;  /* 0x000000060c089981 */ /* 0x0000a2000c2e1d00 */
[----:B------:R-:W-:-:S05]  /*0840*/  LEA R17, R17, R4, 0xc ;  /* 0x0000000411117211 */ /* 0x000fca00078e60ff */
[----:B0-----:R-:W-:-:S04]  /*0850*/  IMAD.WIDE R12, R17, 0x4, R36 ;  /* 0x00000004110c7825 */ /* 0x001fc800078e0224 */
[----:B--2---:R-:W-:Y:S01]  /*0860*/  FADD R2, R2, -R11 ;  /* 0x8000000b02027221 */ /* 0x004fe20000000000 */
[----:B------:R-:W-:Y:S01]  /*0870*/  FADD R0, R0, -R10 ;  /* 0x8000000a00007221 */ /* 0x000fe20000000000 */
[----:B------:R-:W-:Y:S01]  /*0880*/  FADD R20, R20, -R9 ;  /* 0x8000000914147221 */ /* 0x000fe20000000000 */
[----:B------:R-:W-:Y:S01]  /*0890*/  FADD R21, R21, -R8 ;  /* 0x8000000815157221 */ /* 0x000fe20000000000 */
[----:B------:R-:W-:Y:S02]  /*08a0*/  CS2R R8, SRZ ;  /* 0x0000000000087805 */ /* 0x000fe4000001ff00 */
[----:B------:R-:W-:-:S06]  /*08b0*/  CS2R R10, SRZ ;  /* 0x00000000000a7805 */ /* 0x000fcc000001ff00 */
[----:B------:R0:W2:Y:S01]  /*08c0*/  @!P0 LDG.E.EL.128 R8, desc[UR6][R12.64] ;  /* 0x000000060c088981 */ /* 0x0000a2000c2e1d00 */
[----:B------:R-:W-:Y:S02]  /*08d0*/  LEA R18, R18, R4, 0xc ;  /* 0x0000000412127211 */ /* 0x000fe400078e60ff */
[----:B------:R-:W-:Y:S02]  /*08e0*/  CS2R R14, SRZ ;  /* 0x00000000000e7805 */ /* 0x000fe4000001ff00 */
[----:B0-----:R-:W-:Y:S01]  /*08f0*/  CS2R R12, SRZ ;  /* 0x00000000000c7805 */ /* 0x001fe2000001ff00 */
[----:B--2---:R-:W-:Y:S01]  /*0900*/  FADD R24, R24, -R9 ;  /* 0x8000000918187221 */ /* 0x004fe20000000000 */
[----:B------:R-:W-:Y:S01]  /*0910*/  FADD R25, R25, -R8 ;  /* 0x8000000819197221 */ /* 0x000fe20000000000 */
[----:B------:R-:W-:-:S05]  /*0920*/  IMAD.WIDE R8, R18, 0x4, R36 ;  /* 0x0000000412087825 */ /* 0x000fca00078e0224 */
[----:B------:R0:W2:Y:S01]  /*0930*/  @!P2 LDG.E.EL.128 R12, desc[UR6][R8.64] ;  /* 0x00000006080ca981 */ /* 0x0000a2000c2e1d00 */
[----:B------:R-:W-:Y:S01]  /*0940*/  FADD R23, R23, -R10 ;  /* 0x8000000a17177221 */ /* 0x000fe20000000000 */
[----:B----4-:R-:W-:Y:S01]  /*0950*/  FADD R10, R33, R32 ;  /* 0x00000020210a7221 */ /* 0x010fe20000000000 */
[----:B------:R-:W-:Y:S01]  /*0960*/  LEA R35, R35, R4, 0xc ;  /* 0x0000000423237211 */ /* 0x000fe200078e60ff */
[----:B-----5:R-:W-:Y:S01]  /*0970*/  FADD R32, R33, R26 ;  /* 0x0000001a21207221 */ /* 0x020fe20000000000 */
[----:B------:R-:W-:-:S03]  /*0980*/  FADD R22, R22, -R11 ;  /* 0x8000000b16167221 */ /* 0x000fc60000000000 */
[----:B------:R-:W-:Y:S01]  /*0990*/  IMAD.WIDE R36, R35, 0x4, R36 ;  /* 0x0000000423247825 */ /* 0x000fe200078e0224 */
[----:B0-----:R-:W-:-:S03]  /*09a0*/  CS2R R8, SRZ ;  /* 0x0000000000087805 */ /* 0x001fc6000001ff00 */
[----:B--2---:R-:W-:Y:S01]  /*09b0*/  FADD R26, R10, -R15 ;  /* 0x8000000f0a1a7221 */ /* 0x004fe20000000000 */
[----:B------:R-:W-:-:S06]  /*09c0*/  CS2R R10, SRZ ;  /* 0x00000000000a7805 */ /* 0x000fcc000001ff00 */
[----:B------:R0:W2:Y:S02]  /*09d0*/  @!P3 LDG.E.EL.128 R8, desc[UR6][R36.64] ;  /* 0x000000062408b981 */ /* 0x0000a4000c2e1d00 */
[----:B0-----:R-:W0:Y:S01]  /*09e0*/  LDC.64 R36, c[0x0][0x228] ;  /* 0x00008a00ff247b82 */ /* 0x001e220000000a00 */
[C---:B------:R-:W-:Y:S01]  /*09f0*/  FADD R27, R33.reuse, R27 ;  /* 0x0000001b211b7221 */ /* 0x040fe20000000000 */
[----:B------:R-:W-:-:S03]  /*0a00*/  FADD R34, R33, R34 ;  /* 0x0000002221227221 */ /* 0x000fc60000000000 */
[----:B------:R-:W-:Y:S01]  /*0a10*/  FADD R27, R27, -R14 ;  /* 0x8000000e1b1b7221 */ /* 0x000fe20000000000 */
[C---:B------:R-:W-:Y:S01]  /*0a20*/  FADD R14, R29.reuse, R19 ;  /* 0x000000131d0e7221 */ /* 0x040fe20000000000 */
[C---:B------:R-:W-:Y:S01]  /*0a30*/  FADD R28, R29.reuse, R28 ;  /* 0x0000001c1d1c7221 */ /* 0x040fe20000000000 */
[C---:B------:R-:W-:Y:S01]  /*0a40*/  FADD R19, R29.reuse, R30 ;  /* 0x0000001e1d137221 */ /* 0x040fe20000000000 */
[----:B------:R-:W-:Y:S01]  /*0a50*/  FADD R31, R29, R31 ;  /* 0x0000001f1d1f7221 */ /* 0x000fe20000000000 */
[----:B------:R-:W-:Y:S01]  /*0a60*/  FADD R29, R32, -R13 ;  /* 0x8000000d201d7221 */ /* 0x000fe20000000000 */
[----:B------:R-:W-:Y:S01]  /*0a70*/  FADD R30, R34, -R12 ;  /* 0x8000000c221e7221 */ /* 0x000fe20000000000 */
[----:B------:R-:W-:Y:S01]  /*0a80*/  CS2R R12, SRZ ;  /* 0x00000000000c7805 */ /* 0x000fe2000001ff00 */
[----:B0-----:R-:W-:-:S04]  /*0a90*/  IMAD.WIDE R32, R35, 0x4, R36 ;  /* 0x0000000423207825 */ /* 0x001fc800078e0224 */
[----:B--2---:R-:W-:Y:S01]  /*0aa0*/  FADD R10, R14, -R10 ;  /* 0x8000000a0e0a7221 */ /* 0x004fe20000000000 */
[----:B------:R-:W-:-:S06]  /*0ab0*/  CS2R R14, SRZ ;  /* 0x00000000000e7805 */ /* 0x000fcc000001ff00 */
[----:B------:R-:W2:Y:S01]  /*0ac0*/  @!P3 LDG.E.EL.128 R12, desc[UR6][R32.64] ;  /* 0x00000006200cb981 */ /* 0x000ea2000c2e1d00 */
[----:B------:R-:W-:Y:S01]  /*0ad0*/  FADD R9, R19, -R9 ;  /* 0x8000000913097221 */ /* 0x000fe20000000000 */
[----:B------:R-:W-:Y:S01]  /*0ae0*/  FADD R11, R28, -R11 ;  /* 0x8000000b1c0b7221 */ /* 0x000fe20000000000 */
[----:B------:R-:W-:Y:S01]  /*0af0*/  FADD R8, R31, -R8 ;  /* 0x800000081f087221 */ /* 0x000fe20000000000 */
[----:B--2---:R-:W-:-:S13]  /*0b00*/  FSETP.GEU.AND P4, PT, R12, 1.175494350822287508e-38, PT ;  /* 0x008000000c00780b */ /* 0x004fda0003f8e000 */
[----:B------:R-:W-:-:S05]  /*0b10*/  @!P4 FMUL R12, R12, 8388608 ;  /* 0x4b0000000c0cc820 */ /* 0x000fca0000400000 */
[----:B------:R-:W-:-:S04]  /*0b20*/  IADD3 R19, R12, -0x3f2aaaab, RZ ;  /* 0xc0d555550c137810 */ /* 0x000fc80007ffe0ff */
[----:B------:R-:W-:-:S04]  /*0b30*/  LOP3.LUT R19, R19, 0xff800000, RZ, 0xc0, !PT ;  /* 0xff80000013137812 */ /* 0x000fc800078ec0ff */
[----:B------:R-:W-:Y:S02]  /*0b40*/  IADD3 R28, R12, -R19, RZ ;  /* 0x800000130c1c7210 */ /* 0x000fe40007ffe0ff */
[----:B------:R-:W-:-:S03]  /*0b50*/  I2FP.F32.S32 R34, R19 ;  /* 0x0000001300227245 */ /* 0x000fc60000201400 */
[----:B------:R-:W-:Y:S01]  /*0b60*/  FADD R19, R28, -1 ;  /* 0xbf8000001c137421 */ /* 0x000fe20000000000 */
[----:B------:R-:W-:-:S10]  /*0b70*/  HFMA2.MMA R28, -RZ, RZ, 1.5048828125, 33.21875 ;  /* 0x3e055027ff1c7435 */ /* 0x000fd400000001ff */
[----:B------:R-:W-:-:S04]  /*0b80*/  FFMA.FTZ R32, R19, -R28, 0.14084610342979431152 ;  /* 0x3e1039f613207423 */ /* 0x000fc8000001081c */
[----:B------:R-:W-:-:S04]  /*0b90*/  FFMA.FTZ R32, R19, R32, -0.12148627638816833496 ;  /* 0xbdf8cdcc13207423 */ /* 0x000fc80000010020 */
[----:B------:R-:W-:-:S04]  /*0ba0*/  FFMA.FTZ R32, R19, R32, 0.13980610668659210205 ;  /* 0x3e0f295513207423 */ /* 0x000fc80000010020 */
[----:B------:R-:W-:Y:S01]  /*0bb0*/  FFMA.FTZ R32, R19, R32, -0.16684235632419586182 ;  /* 0xbe2ad8b913207423 */ /* 0x000fe20000010020 */
[----:B------:R-:W-:-:S03]  /*0bc0*/  FSETP.GEU.AND P6, PT, R13, 1.175494350822287508e-38, PT ;  /* 0x008000000d00780b */ /* 0x000fc60003fce000 */
[----:B------:R-:W-:-:S04]  /*0bd0*/  FFMA.FTZ R32, R19, R32, 0.20012299716472625732 ;  /* 0x3e4ced0b13207423 */ /* 0x000fc80000010020 */
[----:B------:R-:W-:-:S04]  /*0be0*/  FFMA.FTZ R32, R19, R32, -0.24999669194221496582 ;  /* 0xbe7fff2213207423 */ /* 0x000fc80000010020 */
[----:B------:R-:W-:Y:S01]  /*0bf0*/  FFMA.FTZ R32, R19, R32, 0.33333182334899902344 ;  /* 0x3eaaaa7813207423 */ /* 0x000fe20000010020 */
[----:B------:R-:W-:-:S03]  /*0c00*/  FSEL R31, RZ, -23, P4 ;  /* 0xc1b80000ff1f7808 */ /* 0x000fc60002000000 */
[----:B------:R-:W-:Y:S01]  /*0c10*/  FFMA.FTZ R32, R19, R32, -0.5 ;  /* 0xbf00000013207423 */ /* 0x000fe20000010020 */
[----:B------:R-:W-:Y:S01]  /*0c20*/  @!P6 FMUL R13, R13, 8388608 ;  /* 0x4b0000000d0de820 */ /* 0x000fe20000400000 */
[----:B------:R-:W-:Y:S02]  /*0c30*/  ISETP.GE.U32.AND P4, PT, R12, 0x7f800000, PT ;  /* 0x7f8000000c00780c */ /* 0x000fe40003f86070 */
[----:B------:R-:W-:Y:S01]  /*0c40*/  FMUL R32, R19, R32 ;  /* 0x0000002013207220 */ /* 0x000fe20000400000 */
[----:B------:R-:W-:-:S03]  /*0c50*/  FFMA.FTZ R31, R34, 1.1920928955078125e-07, R31 ;  /* 0x34000000221f7823 */ /* 0x000fc6000001001f */
[----:B------:R-:W-:Y:S01]  /*0c60*/  FFMA.FTZ R32, R19, R32, R19 ;  /* 0x0000002013207223 */ /* 0x000fe20000010013 */
[----:B------:R-:W-:-:S03]  /*0c70*/  IADD3 R19, R13, -0x3f2aaaab, RZ ;  /* 0xc0d555550d137810 */ /* 0x000fc60007ffe0ff */
[----:B------:R-:W-:Y:S01]  /*0c80*/  FFMA.FTZ R31, R31, 0.69314718246459960938, R32 ;  /* 0x3f3172181f1f7823 */ /* 0x000fe20000010020 */
[----:B------:R-:W-:Y:S02]  /*0c90*/  LOP3.LUT R32, R19, 0xff800000, RZ, 0xc0, !PT ;  /* 0xff80000013207812 */ /* 0x000fe400078ec0ff */
[----:B------:R-:W-:Y:S02]  /*0ca0*/  @P4 MOV R33, 0x7f800000 ;  /* 0x7f80000000214802 */ /* 0x000fe40000000f00 */
[----:B------:R-:W-:-:S03]  /*0cb0*/  IADD3 R19, R13, -R32, RZ ;  /* 0x800000200d137210 */ /* 0x000fc60007ffe0ff */
[----:B------:R-:W-:Y:S02]  /*0cc0*/  @P4 FFMA.FTZ R31, R12, R33, +INF ;  /* 0x7f8000000c1f4423 */ /* 0x000fe40000010021 */
[----:B------:R-:W-:Y:S01]  /*0cd0*/  FADD R19, R19, -1 ;  /* 0xbf80000013137421 */ /* 0x000fe20000000000 */
[----:B------:R-:W-:-:S03]  /*0ce0*/  I2FP.F32.S32 R33, R32 ;  /* 0x0000002000217245 */ /* 0x000fc60000201400 */
[----:B------:R-:W-:-:S04]  /*0cf0*/  FFMA.FTZ R32, R19, -R28, 0.14084610342979431152 ;  /* 0x3e1039f613207423 */ /* 0x000fc8000001081c */
[----:B------:R-:W-:-:S04]  /*0d00*/  FFMA.FTZ R32, R19, R32, -0.12148627638816833496 ;  /* 0xbdf8cdcc13207423 */ /* 0x000fc80000010020 */
[----:B------:R-:W-:-:S04]  /*0d10*/  FFMA.FTZ R32, R19, R32, 0.13980610668659210205 ;  /* 0x3e0f295513207423 */ /* 0x000fc80000010020 */
[----:B------:R-:W-:-:S04]  /*0d20*/  FFMA.FTZ R32, R19, R32, -0.16684235632419586182 ;  /* 0xbe2ad8b913207423 */ /* 0x000fc80000010020 */
[----:B------:R-:W-:Y:S01]  /*0d30*/  FFMA.FTZ R32, R19, R32, 0.20012299716472625732 ;  /* 0x3e4ced0b13207423 */ /* 0x000fe20000010020 */
[----:B------:R-:W-:-:S03]  /*0d40*/  FSETP.NEU.AND P5, PT, R12, RZ, PT ;  /* 0x000000ff0c00720b */ /* 0x000fc60003fad000 */
[C---:B------:R-:W-:Y:S01]  /*0d50*/  FFMA.FTZ R32, R19.reuse, R32, -0.24999669194221496582 ;  /* 0xbe7fff2213207423 */ /* 0x040fe20000010020 */
[----:B------:R-:W-:Y:S02]  /*0d60*/  FSEL R12, RZ, -23, P6 ;  /* 0xc1b80000ff0c7808 */ /* 0x000fe40003000000 */
[----:B------:R-:W-:Y:S01]  /*0d70*/  FSETP.GEU.AND P6, PT, R14, 1.175494350822287508e-38, PT ;  /* 0x008000000e00780b */ /* 0x000fe20003fce000 */
[----:B------:R-:W-:Y:S01]  /*0d80*/  FFMA.FTZ R32, R19, R32, 0.33333182334899902344 ;  /* 0x3eaaaa7813207423 */ /* 0x000fe20000010020 */
[----:B------:R-:W-:-:S03]  /*0d90*/  ISETP.GE.U32.AND P4, PT, R13, 0x7f800000, PT ;  /* 0x7f8000000d00780c */ /* 0x000fc60003f86070 */
[----:B------:R-:W-:-:S04]  /*0da0*/  FFMA.FTZ R32, R19, R32, -0.5 ;  /* 0xbf00000013207423 */ /* 0x000fc80000010020 */
[----:B------:R-:W-:Y:S01]  /*0db0*/  FMUL R32, R19, R32 ;  /* 0x0000002013207220 */ /* 0x000fe20000400000 */
[----:B------:R-:W-:-:S03]  /*0dc0*/  FFMA.FTZ R12, R33, 1.1920928955078125e-07, R12 ;  /* 0x34000000210c7823 */ /* 0x000fc6000001000c */
[----:B------:R-:W-:Y:S01]  /*0dd0*/  FFMA.FTZ R19, R19, R32, R19 ;  /* 0x0000002013137223 */ /* 0x000fe20000010013 */
[----:B------:R-:W-:Y:S01]  /*0de0*/  @!P6 FMUL R14, R14, 8388608 ;  /* 0x4b0000000e0ee820 */ /* 0x000fe20000400000 */
[----:B------:R-:W-:Y:S02]  /*0df0*/  @P4 MOV R32, 0x7f800000 ;  /* 0x7f80000000204802 */ /* 0x000fe40000000f00 */
[----:B------:R-:W-:Y:S02]  /*0e00*/  FFMA.FTZ R12, R12, 0.69314718246459960938, R19 ;  /* 0x3f3172180c0c7823 */ /* 0x000fe40000010013 */
[----:B------:R-:W-:Y:S01]  /*0e10*/  IADD3 R19, R14, -0x3f2aaaab, RZ ;  /* 0xc0d555550e137810 */ /* 0x000fe20007ffe0ff */
[----:B------:R-:W-:-:S03]  /*0e20*/  @P4 FFMA.FTZ R12, R13, R32, +INF ;  /* 0x7f8000000d0c4423 */ /* 0x000fc60000010020 */
[----:B------:R-:W-:Y:S02]  /*0e30*/  LOP3.LUT R19, R19, 0xff800000, RZ, 0xc0, !PT ;  /* 0xff80000013137812 */ /* 0x000fe400078ec0ff */
[----:B------:R-:W-:Y:S02]  /*0e40*/  FSETP.NEU.AND P4, PT, R13, RZ, PT ;  /* 0x000000ff0d00720b */ /* 0x000fe40003f8d000 */
[----:B------:R-:W-:Y:S02]  /*0e50*/  IADD3 R13, R14, -R19, RZ ;  /* 0x800000130e0d7210 */ /* 0x000fe40007ffe0ff */
[----:B------:R-:W-:-:S03]  /*0e60*/  I2FP.F32.S32 R33, R19 ;  /* 0x0000001300217245 */ /* 0x000fc60000201400 */
[----:B------:R-:W-:-:S04]  /*0e70*/  FADD R19, R13, -1 ;  /* 0xbf8000000d137421 */ /* 0x000fc80000000000 */
[----:B------:R-:W-:-:S04]  /*0e80*/  FFMA.FTZ R34, R19, -R28, 0.14084610342979431152 ;  /* 0x3e1039f613227423 */ /* 0x000fc8000001081c */
[----:B------:R-:W-:-:S04]  /*0e90*/  FFMA.FTZ R34, R19, R34, -0.12148627638816833496 ;  /* 0xbdf8cdcc13227423 */ /* 0x000fc80000010022 */
[----:B------:R-:W-:-:S04]  /*0ea0*/  FFMA.FTZ R34, R19, R34, 0.13980610668659210205 ;  /* 0x3e0f295513227423 */ /* 0x000fc80000010022 */
[----:B------:R-:W-:-:S04]  /*0eb0*/  FFMA.FTZ R34, R19, R34, -0.16684235632419586182 ;  /* 0xbe2ad8b913227423 */ /* 0x000fc80000010022 */
[----:B------:R-:W-:Y:S01]  /*0ec0*/  FFMA.FTZ R34, R19, R34, 0.20012299716472625732 ;  /* 0x3e4ced0b13227423 */ /* 0x000fe20000010022 */
[----:B------:R-:W-:-:S03]  /*0ed0*/  FSEL R32, RZ, -23, P6 ;  /* 0xc1b80000ff207808 */ /* 0x000fc60003000000 */
[----:B------:R-:W-:Y:S01]  /*0ee0*/  FFMA.FTZ R34, R19, R34, -0.24999669194221496582 ;  /* 0xbe7fff2213227423 */ /* 0x000fe20000010022 */
[----:B------:R-:W-:-:S03]  /*0ef0*/  FSETP.GEU.AND P6, PT, R15, 1.175494350822287508e-38, PT ;  /* 0x008000000f00780b */ /* 0x000fc60003fce000 */
[----:B------:R-:W-:-:S04]  /*0f00*/  FFMA.FTZ R34, R19, R34, 0.33333182334899902344 ;  /* 0x3eaaaa7813227423 */ /* 0x000fc80000010022 */
[----:B------:R-:W-:-:S04]  /*0f10*/  FFMA.FTZ R34, R19, R34, -0.5 ;  /* 0xbf00000013227423 */ /* 0x000fc80000010022 */
[----:B------:R-:W-:Y:S01]  /*0f20*/  FMUL R34, R19, R34 ;  /* 0x0000002213227220 */ /* 0x000fe20000400000 */
[----:B------:R-:W-:Y:S01]  /*0f30*/  FFMA.FTZ R32, R33, 1.1920928955078125e-07, R32 ;  /* 0x3400000021207823 */ /* 0x000fe20000010020 */
[----:B------:R-:W-:Y:S01]  /*0f40*/  @!P6 FMUL R15, R15, 8388608 ;  /* 0x4b0000000f0fe820 */ /* 0x000fe20000400000 */
[----:B------:R-:W-:Y:S01]  /*0f50*/  FSEL R13, R31, -INF , P5 ;  /* 0xff8000001f0d7808 */ /* 0x000fe20002800000 */
[----:B------:R-:W-:Y:S01]  /*0f60*/  FFMA.FTZ R19, R19, R34, R19 ;  /* 0x0000002213137223 */ /* 0x000fe20000010013 */
[----:B------:R-:W-:-:S03]  /*0f70*/  ISETP.GE.U32.AND P5, PT, R14, 0x7f800000, PT ;  /* 0x7f8000000e00780c */ /* 0x000fc60003fa6070 */
[----:B------:R-:W-:Y:S01]  /*0f80*/  FFMA.FTZ R31, R32, 0.69314718246459960938, R19 ;  /* 0x3f317218201f7823 */ /* 0x000fe20000010013 */
[----:B------:R-:W-:-:S04]  /*0f90*/  IADD3 R19, R15, -0x3f2aaaab, RZ ;  /* 0xc0d555550f137810 */ /* 0x000fc80007ffe0ff */
[----:B------:R-:W-:-:S04]  /*0fa0*/  LOP3.LUT R32, R19, 0xff800000, RZ, 0xc0, !PT ;  /* 0xff80000013207812 */ /* 0x000fc800078ec0ff */
[----:B------:R-:W-:Y:S02]  /*0fb0*/  IADD3 R19, R15, -R32, RZ ;  /* 0x800000200f137210 */ /* 0x000fe40007ffe0ff */
[----:B------:R-:W-:-:S03]  /*0fc0*/  @P5 MOV R33, 0x7f800000 ;  /* 0x7f80000000215802 */ /* 0x000fc60000000f00 */
[----:B------:R-:W-:Y:S02]  /*0fd0*/  FADD R19, R19, -1 ;  /* 0xbf80000013137421 */ /* 0x000fe40000000000 */
[C---:B------:R-:W-:Y:S01]  /*0fe0*/  @P5 FFMA.FTZ R31, R14.reuse, R33, +INF ;  /* 0x7f8000000e1f5423 */ /* 0x040fe20000010021 */
[----:B------:R-:W-:Y:S01]  /*0ff0*/  FSETP.NEU.AND P5, PT, R14, RZ, PT ;  /* 0x000000ff0e00720b */ /* 0x000fe20003fad000 */
[----:B------:R-:W-:-:S04]  /*1000*/  FFMA.FTZ R14, R19, -R28, 0.14084610342979431152 ;  /* 0x3e1039f6130e7423 */ /* 0x000fc8000001081c */
[----:B------:R-:W-:-:S04]  /*1010*/  FFMA.FTZ R14, R19, R14, -0.12148627638816833496 ;  /* 0xbdf8cdcc130e7423 */ /* 0x000fc8000001000e */
[----:B------:R-:W-:-:S04]  /*1020*/  FFMA.FTZ R14, R19, R14, 0.13980610668659210205 ;  /* 0x3e0f2955130e7423 */ /* 0x000fc8000001000e */
[----:B------:R-:W-:-:S04]  /*1030*/  FFMA.FTZ R14, R19, R14, -0.16684235632419586182 ;  /* 0xbe2ad8b9130e7423 */ /* 0x000fc8000001000e */
[----:B------:R-:W-:Y:S01]  /*1040*/  FFMA.FTZ R14, R19, R14, 0.20012299716472625732 ;  /* 0x3e4ced0b130e7423 */ /* 0x000fe2000001000e */
[----:B------:R-:W-:-:S03]  /*1050*/  FSEL R12, R12, -INF , P4 ;  /* 0xff8000000c0c7808 */ /* 0x000fc60002000000 */
[----:B------:R-:W-:Y:S01]  /*1060*/  FFMA.FTZ R14, R19, R14, -0.24999669194221496582 ;  /* 0xbe7fff22130e7423 */ /* 0x000fe2000001000e */
[----:B------:R-:W-:-:S03]  /*1070*/  ISETP.GE.U32.AND P4, PT, R15, 0x7f800000, PT ;  /* 0x7f8000000f00780c */ /* 0x000fc60003f86070 */
[----:B------:R-:W-:Y:S01]  /*1080*/  FFMA.FTZ R14, R19, R14, 0.33333182334899902344 ;  /* 0x3eaaaa78130e7423 */ /* 0x000fe2000001000e */
[----:B------:R-:W-:-:S03]  /*1090*/  I2FP.F32.S32 R33, R32 ;  /* 0x0000002000217245 */ /* 0x000fc60000201400 */
[----:B------:R-:W-:Y:S01]  /*10a0*/  FFMA.FTZ R14, R19, R14, -0.5 ;  /* 0xbf000000130e7423 */ /* 0x000fe2000001000e */
[----:B------:R-:W-:-:S03]  /*10b0*/  FSEL R32, RZ, -23, P6 ;  /* 0xc1b80000ff207808 */ /* 0x000fc60003000000 */
[----:B------:R-:W-:Y:S02]  /*10c0*/  FMUL R14, R19, R14 ;  /* 0x0000000e130e7220 */ /* 0x000fe40000400000 */
[----:B------:R-:W-:Y:S02]  /*10d0*/  FFMA.FTZ R32, R33, 1.1920928955078125e-07, R32 ;  /* 0x3400000021207823 */ /* 0x000fe40000010020 */
[----:B------:R-:W-:Y:S01]  /*10e0*/  FFMA.FTZ R19, R19, R14, R19 ;  /* 0x0000000e13137223 */ /* 0x000fe20000010013 */
[----:B------:R-:W-:Y:S01]  /*10f0*/  @P4 MOV R14, 0x7f800000 ;  /* 0x7f800000000e4802 */ /* 0x000fe20000000f00 */
[----:B------:R-:W-:Y:S02]  /*1100*/  FADD R8, -R13, R8 ;  /* 0x000000080d087221 */ /* 0x000fe40000000100 */
[----:B------:R-:W-:Y:S01]  /*1110*/  FFMA.FTZ R32, R32, 0.69314718246459960938, R19 ;  /* 0x3f31721820207823 */ /* 0x000fe20000010013 */
[----:B------:R-:W-:Y:S01]  /*1120*/  FADD R9, -R12, R9 ;  /* 0x000000090c097221 */ /* 0x000fe20000000100 */
[C---:B------:R-:W-:Y:S01]  /*1130*/  @P4 FFMA.FTZ R32, R15.reuse, R14, +INF ;  /* 0x7f8000000f204423 */ /* 0x040fe2000001000e */
[----:B------:R-:W-:-:S02]  /*1140*/  FSETP.NEU.AND P4, PT, R15, RZ, PT ;  /* 0x000000ff0f00720b */ /* 0x000fc40003f8d000 */
[----:B------:R-:W-:Y:S02]  /*1150*/  CS2R R12, SRZ ;  /* 0x00000000000c7805 */ /* 0x000fe4000001ff00 */
[----:B------:R-:W-:Y:S01]  /*1160*/  CS2R R14, SRZ ;  /* 0x00000000000e7805 */ /* 0x000fe2000001ff00 */
[----:B------:R-:W-:-:S05]  /*1170*/  IMAD.WIDE R18, R18, 0x4, R36 ;  /* 0x0000000412127825 */ /* 0x000fca00078e0224 */
[----:B------:R-:W2:Y:S01]  /*1180*/  @!P2 LDG.E.EL.128 R12, desc[UR6][R18.64] ;  /* 0x00000006120ca981 */ /* 0x000ea2000c2e1d00 */
[----:B------:R-:W-:-:S05]  /*1190*/  FSEL R33, R31, -INF , P5 ;  /* 0xff8000001f217808 */ /* 0x000fca0002800000 */
[----:B------:R-:W-:Y:S01]  /*11a0*/  FADD R10, -R33, R10 ;  /* 0x0000000a210a7221 */ /* 0x000fe20000000100 */
[----:B--2---:R-:W-:-:S13]  /*11b0*/  FSETP.GEU.AND P5, PT, R12, 1.175494350822287508e-38, PT ;  /* 0x008000000c00780b */ /* 0x004fda0003fae000 */
[----:B------:R-:W-:-:S05]  /*11c0*/  @!P5 FMUL R12, R12, 8388608 ;  /* 0x4b0000000c0cd820 */ /* 0x000fca0000400000 */
[----:B------:R-:W-:-:S04]  /*11d0*/  IADD3 R31, R12, -0x3f2aaaab, RZ ;  /* 0xc0d555550c1f7810 */ /* 0x000fc80007ffe0ff */
[----:B------:R-:W-:-:S04]  /*11e0*/  LOP3.LUT R31, R31, 0xff800000, RZ, 0xc0, !PT ;  /* 0xff8000001f1f7812 */ /* 0x000fc800078ec0ff */
        /* <DEDUP_REMOVED lines=8> */
[----:B------:R-:W-:-:S03]  /*1270*/  FSETP.GEU.AND P6, PT, R13, 1.175494350822287508e-38, PT ;  /* 0x008000000d00780b */ /* 0x000fc60003fce000 */
[----:B------:R-:W-:-:S04]  /*1280*/  FFMA.FTZ R34, R31, R34, -0.24999669194221496582 ;  /* 0xbe7fff221f227423 */ /* 0x000fc80000010022 */
[----:B------:R-:W-:Y:S01]  /*1290*/  FFMA.FTZ R34, R31, R34, 0.33333182334899902344 ;  /* 0x3eaaaa781f227423 */ /* 0x000fe20000010022 */
[----:B------:R-:W-:-:S03]  /*12a0*/  FSEL R33, RZ, -23, P5 ;  /* 0xc1b80000ff217808 */ /* 0x000fc60002800000 */
[----:B------:R-:W-:Y:S01]  /*12b0*/  FFMA.FTZ R34, R31, R34, -0.5 ;  /* 0xbf0000001f227423 */ /* 0x000fe20000010022 */
[----:B------:R-:W-:-:S03]  /*12c0*/  ISETP.GE.U32.AND P5, PT, R12, 0x7f800000, PT ;  /* 0x7f8000000c00780c */ /* 0x000fc60003fa6070 */
[----:B------:R-:W-:Y:S01]  /*12d0*/  FMUL R34, R31, R34 ;  /* 0x000000221f227220 */ /* 0x000fe20000400000 */
[----:B------:R-:W-:Y:S01]  /*12e0*/  FFMA.FTZ R18, R35, 1.1920928955078125e-07, R33 ;  /* 0x3400000023127823 */ /* 0x000fe20000010021 */
[----:B------:R-:W-:Y:S02]  /*12f0*/  @!P6 FMUL R13, R13, 8388608 ;  /* 0x4b0000000d0de820 */ /* 0x000fe40000400000 */
[----:B------:R-:W-:-:S04]  /*1300*/  FFMA.FTZ R31, R31, R34, R31 ;  /* 0x000000221f1f7223 */ /* 0x000fc8000001001f */
[----:B------:R-:W-:Y:S01]  /*1310*/  FFMA.FTZ R31, R18, 0.69314718246459960938, R31 ;  /* 0x3f317218121f7823 */ /* 0x000fe2000001001f */
[----:B------:R-:W-:Y:S02]  /*1320*/  IADD3 R18, R13, -0x3f2aaaab, RZ ;  /* 0xc0d555550d127810 */ /* 0x000fe40007ffe0ff */
[----:B------:R-:W-:Y:S02]  /*1330*/  @P5 MOV R19, 0x7f800000 ;  /* 0x7f80000000135802 */ /* 0x000fe40000000f00 */
[----:B------:R-:W-:-:S03]  /*1340*/  LOP3.LUT R18, R18, 0xff800000, RZ, 0xc0, !PT ;  /* 0xff80000012127812 */ /* 0x000fc600078ec0ff */
[----:B------:R-:W-:Y:S01]  /*1350*/  @P5 FFMA.FTZ R31, R12, R19, +INF ;  /* 0x7f8000000c1f5423 */ /* 0x000fe20000010013 */
        /* <DEDUP_REMOVED lines=13> */
[----:B------:R-:W-:Y:S02]  /*1430*/  FSEL R18, R32, -INF , P4 ;  /* 0xff80000020127808 */ /* 0x000fe40002000000 */
[----:B------:R-:W-:Y:S01]  /*1440*/  ISETP.GE.U32.AND P4, PT, R13, 0x7f800000, PT ;  /* 0x7f8000000d00780c */ /* 0x000fe20003f86070 */
[----:B------:R-:W-:-:S04]  /*1450*/  FFMA.FTZ R34, R19, R34, -0.5 ;  /* 0xbf00000013227423 */ /* 0x000fc80000010022 */
[----:B------:R-:W-:Y:S01]  /*1460*/  FMUL R34, R19, R34 ;  /* 0x0000002213227220 */ /* 0x000fe20000400000 */
[----:B------:R-:W-:-:S03]  /*1470*/  FFMA.FTZ R12, R33, 1.1920928955078125e-07, R12 ;  /* 0x34000000210c7823 */ /* 0x000fc6000001000c */
[----:B------:R-:W-:Y:S01]  /*1480*/  FFMA.FTZ R19, R19, R34, R19 ;  /* 0x0000002213137223 */ /* 0x000fe20000010013 */
[----:B------:R-:W-:-:S03]  /*1490*/  @!P6 FMUL R14, R14, 8388608 ;  /* 0x4b0000000e0ee820 */ /* 0x000fc60000400000 */
[----:B------:R-:W-:Y:S01]  /*14a0*/  FFMA.FTZ R19, R12, 0.69314718246459960938, R19 ;  /* 0x3f3172180c137823 */ /* 0x000fe20000010013 */
[----:B------:R-:W-:Y:S02]  /*14b0*/  @P4 MOV R32, 0x7f800000 ;  /* 0x7f80000000204802 */ /* 0x000fe40000000f00 */
[----:B------:R-:W-:-:S04]  /*14c0*/  IADD3 R12, R14, -0x3f2aaaab, RZ ;  /* 0xc0d555550e0c7810 */ /* 0x000fc80007ffe0ff */
[----:B------:R-:W-:Y:S01]  /*14d0*/  LOP3.LUT R33, R12, 0xff800000, RZ, 0xc0, !PT ;  /* 0xff8000000c217812 */ /* 0x000fe200078ec0ff */
[C---:B------:R-:W-:Y:S01]  /*14e0*/  @P4 FFMA.FTZ R19, R13.reuse, R32, +INF ;  /* 0x7f8000000d134423 */ /* 0x040fe20000010020 */
[----:B------:R-:W-:Y:S02]  /*14f0*/  FSETP.NEU.AND P4, PT, R13, RZ, PT ;  /* 0x000000ff0d00720b */ /* 0x000fe40003f8d000 */
[----:B------:R-:W-:-:S05]  /*1500*/  IADD3 R13, R14, -R33, RZ ;  /* 0x800000210e0d7210 */ /* 0x000fca0007ffe0ff */
        /* <DEDUP_REMOVED lines=9> */
[----:B------:R-:W-:Y:S01]  /*15a0*/  FFMA.FTZ R34, R13, R34, 0.33333182334899902344 ;  /* 0x3eaaaa780d227423 */ /* 0x000fe20000010022 */
[----:B------:R-:W-:-:S03]  /*15b0*/  I2FP.F32.S32 R33, R33 ;  /* 0x0000002100217245 */ /* 0x000fc60000201400 */
        /* <DEDUP_REMOVED lines=19> */
[----:B------:R-:W-:-:S04]  /*16f0*/  FFMA.FTZ R14, R13, R14, 0.20012299716472625732 ;  /* 0x3e4ced0b0d0e7423 */ /* 0x000fc8000001000e */
[----:B------:R-:W-:-:S04]  /*1700*/  FFMA.FTZ R14, R13, R14, -0.24999669194221496582 ;  /* 0xbe7fff220d0e7423 */ /* 0x000fc8000001000e */
[----:B------:R-:W-:Y:S01]  /*1710*/  FFMA.FTZ R14, R13, R14, 0.33333182334899902344 ;  /* 0x3eaaaa780d0e7423 */ /* 0x000fe2000001000e */
[----:B------:R-:W-:-:S03]  /*1720*/  I2FP.F32.S32 R33, R32 ;  /* 0x0000002000217245 */ /* 0x000fc60000201400 */
[----:B------:R-:W-:Y:S01]  /*1730*/  FFMA.FTZ R14, R13, R14, -0.5 ;  /* 0xbf0000000d0e7423 */ /* 0x000fe2000001000e */
[----:B------:R-:W-:-:S03]  /*1740*/  FSEL R32, RZ, -23, P6 ;  /* 0xc1b80000ff207808 */ /* 0x000fc60003000000 */
[----:B------:R-:W-:Y:S01]  /*1750*/  FMUL R14, R13, R14 ;  /* 0x0000000e0d0e7220 */ /* 0x000fe20000400000 */
[----:B------:R-:W-:Y:S01]  /*1760*/  FADD R11, -R18, R11 ;  /* 0x0000000b120b7221 */ /* 0x000fe20000000100 */
[----:B------:R-:W-:Y:S02]  /*1770*/  FFMA.FTZ R32, R33, 1.1920928955078125e-07, R32 ;  /* 0x3400000021207823 */ /* 0x000fe40000010020 */
[----:B------:R-:W-:Y:S01]  /*1780*/  FFMA.FTZ R13, R13, R14, R13 ;  /* 0x0000000e0d0d7223 */ /* 0x000fe2000001000d */
[----:B------:R-:W-:Y:S01]  /*1790*/  HFMA2.MMA R18, -RZ, RZ, 0, 0 ;  /* 0x00000000ff127435 */ /* 0x000fe200000001ff */
[----:B------:R-:W-:-:S04]  /*17a0*/  IMAD.WIDE R34, R16, 0x4, R36 ;  /* 0x0000000410227825 */ /* 0x000fc800078e0224 */
[----:B------:R-:W-:Y:S01]  /*17b0*/  FFMA.FTZ R32, R32, 0.69314718246459960938, R13 ;  /* 0x3f31721820207823 */ /* 0x000fe2000001000d */
[----:B------:R-:W-:Y:S01]  /*17c0*/  FSEL R13, R19, -INF , P4 ;  /* 0xff800000130d7808 */ /* 0x000fe20002000000 */
[----:B------:R-:W-:Y:S01]  /*17d0*/  IMAD.WIDE R36, R17, 0x4, R36 ;  /* 0x0000000411247825 */ /* 0x000fe200078e0224 */
[----:B------:R-:W-:Y:S02]  /*17e0*/  CS2R R16, SRZ ;  /* 0x0000000000107805 */ /* 0x000fe4000001ff00 */
[----:B------:R-:W-:-:S06]  /*17f0*/  MOV R19, RZ ;  /* 0x000000ff00137202 */ /* 0x000fcc0000000f00 */
[----:B------:R-:W2:Y:S01]  /*1800*/  @!P1 LDG.E.EL.128 R16, desc[UR6][R34.64] ;  /* 0x0000000622109981 */ /* 0x000ea2000c2e1d00 */
[----:B------:R-:W-:-:S13]  /*1810*/  ISETP.GE.U32.AND P6, PT, R15, 0x7f800000, PT ;  /* 0x7f8000000f00780c */ /* 0x000fda0003fc6070 */
[----:B------:R-:W-:-:S05]  /*1820*/  @P6 MOV R14, 0x7f800000 ;  /* 0x7f800000000e6802 */ /* 0x000fca0000000f00 */
[C---:B------:R-:W-:Y:S01]  /*1830*/  @P6 FFMA.FTZ R32, R15.reuse, R14, +INF ;  /* 0x7f8000000f206423 */ /* 0x040fe2000001000e */
[----:B------:R-:W-:Y:S01]  /*1840*/  FSETP.NEU.AND P4, PT, R15, RZ, PT ;  /* 0x000000ff0f00720b */ /* 0x000fe20003f8d000 */
        /* <DEDUP_REMOVED lines=17> */
[----:B------:R-:W-:-:S03]  /*1960*/  FSEL R14, R31, -INF , P5 ;  /* 0xff8000001f0e7808 */ /* 0x000fc60002800000 */
        /* <DEDUP_REMOVED lines=23> */
[----:B------:R-:W-:Y:S02]  /*1ae0*/  FFMA.FTZ R34, R31, R34, 0.33333182334899902344 ;  /* 0x3eaaaa781f227423 */ /* 0x000fe40000010022 */
[----:B------:R-:W-:Y:S01]  /*1af0*/  FFMA.FTZ R16, R15, 1.1920928955078125e-07, R16 ;  /* 0x340000000f107823 */ /* 0x000fe20000010010 */
[----:B------:R-:W-:Y:S01]  /*1b00*/  FSEL R15, R32, -INF , P4 ;  /* 0xff800000200f7808 */ /* 0x000fe20002000000 */
[----:B------:R-:W-:Y:S01]  /*1b10*/  FFMA.FTZ R34, R31, R34, -0.5 ;  /* 0xbf0000001f227423 */ /* 0x000fe20000010022 */
[----:B------:R-:W-:-:S03]  /*1b20*/  ISETP.GE.U32.AND P4, PT, R17, 0x7f800000, PT ;  /* 0x7f8000001100780c */ /* 0x000fc60003f86070 */
[----:B------:R-:W-:-:S04]  /*1b30*/  FMUL R34, R31, R34 ;  /* 0x000000221f227220 */ /* 0x000fc80000400000 */
[----:B------:R-:W-:Y:S01]  /*1b40*/  FFMA.FTZ R31, R31, R34, R31 ;  /* 0x000000221f1f7223 */ /* 0x000fe2000001001f */
[----:B------:R-:W-:-:S03]  /*1b50*/  @!P6 FMUL R18, R18, 8388608 ;  /* 0x4b0000001212e820 */ /* 0x000fc60000400000 */
[----:B------:R-:W-:Y:S02]  /*1b60*/  FFMA.FTZ R31, R16, 0.69314718246459960938, R31 ;  /* 0x3f317218101f7823 */ /* 0x000fe4000001001f */
[----:B------:R-:W-:Y:S02]  /*1b70*/  IADD3 R16, R18, -0x3f2aaaab, RZ ;  /* 0xc0d5555512107810 */ /* 0x000fe40007ffe0ff */
[----:B------:R-:W-:Y:S02]  /*1b80*/  @P4 MOV R32, 0x7f800000 ;  /* 0x7f80000000204802 */ /* 0x000fe40000000f00 */
[----:B------:R-:W-:-:S03]  /*1b90*/  LOP3.LUT R33, R16, 0xff800000, RZ, 0xc0, !PT ;  /* 0xff80000010217812 */ /* 0x000fc600078ec0ff */
        /* <DEDUP_REMOVED lines=9> */
[----:B------:R-:W-:Y:S02]  /*1c30*/  FSEL R32, RZ, -23, P6 ;  /* 0xc1b80000ff207808 */ /* 0x000fe40003000000 */
[----:B------:R-:W-:Y:S01]  /*1c40*/  FSETP.GEU.AND P6, PT, R19, 1.175494350822287508e-38, PT ;  /* 0x008000001300780b */ /* 0x000fe20003fce000 */
[----:B------:R-:W-:Y:S01]  /*1c50*/  FFMA.FTZ R16, R17, R16, -0.24999669194221496582 ;  /* 0xbe7fff2211107423 */ /* 0x000fe20000010010 */
[----:B------:R-:W-:-:S03]  /*1c60*/  FSEL R30, R30, -INF , P5 ;  /* 0xff8000001e1e7808 */ /* 0x000fc60002800000 */
[----:B------:R-:W-:Y:S01]  /*1c70*/  FFMA.FTZ R16, R17, R16, 0.33333182334899902344 ;  /* 0x3eaaaa7811107423 */ /* 0x000fe20000010010 */
[----:B------:R-:W-:-:S03]  /*1c80*/  ISETP.GE.U32.AND P5, PT, R18, 0x7f800000, PT ;  /* 0x7f8000001200780c */ /* 0x000fc60003fa6070 */
[----:B------:R-:W-:Y:S01]  /*1c90*/  FFMA.FTZ R16, R17, R16, -0.5 ;  /* 0xbf00000011107423 */ /* 0x000fe20000010010 */
[----:B------:R-:W-:-:S03]  /*1ca0*/  I2FP.F32.S32 R33, R33 ;  /* 0x0000002100217245 */ /* 0x000fc60000201400 */
[----:B------:R-:W-:Y:S01]  /*1cb0*/  FMUL R16, R17, R16 ;  /* 0x0000001011107220 */ /* 0x000fe20000400000 */
[----:B------:R-:W-:Y:S01]  /*1cc0*/  @!P6 FMUL R19, R19, 8388608 ;  /* 0x4b0000001313e820 */ /* 0x000fe20000400000 */
[----:B------:R-:W-:Y:S02]  /*1cd0*/  FFMA.FTZ R32, R33, 1.1920928955078125e-07, R32 ;  /* 0x3400000021207823 */ /* 0x000fe40000010020 */
[----:B------:R-:W-:Y:S02]  /*1ce0*/  FFMA.FTZ R17, R17, R16, R17 ;  /* 0x0000001011117223 */ /* 0x000fe40000010011 */
[----:B------:R-:W-:Y:S02]  /*1cf0*/  IADD3 R16, R19, -0x3f2aaaab, RZ ;  /* 0xc0d5555513107810 */ /* 0x000fe40007ffe0ff */
[----:B------:R-:W-:Y:S01]  /*1d00*/  FFMA.FTZ R32, R32, 0.69314718246459960938, R17 ;  /* 0x3f31721820207823 */ /* 0x000fe20000010011 */
[----:B------:R-:W-:Y:S02]  /*1d10*/  @P5 MOV R17, 0x7f800000 ;  /* 0x7f80000000115802 */ /* 0x000fe40000000f00 */
[----:B------:R-:W-:-:S03]  /*1d20*/  LOP3.LUT R16, R16, 0xff800000, RZ, 0xc0, !PT ;  /* 0xff80000010107812 */ /* 0x000fc600078ec0ff */
[----:B------:R-:W-:Y:S01]  /*1d30*/  @P5 FFMA.FTZ R32, R18, R17, +INF ;  /* 0x7f80000012205423 */ /* 0x000fe20000010011 */
[----:B------:R-:W-:Y:S02]  /*1d40*/  IADD3 R17, R19, -R16, RZ ;  /* 0x8000001013117210 */ /* 0x000fe40007ffe0ff */
[----:B------:R-:W-:Y:S02]  /*1d50*/  I2FP.F32.S32 R16, R16 ;  /* 0x0000001000107245 */ /* 0x000fe40000201400 */
[----:B------:R-:W-:Y:S01]  /*1d60*/  FSEL R33, RZ, -23, P6 ;  /* 0xc1b80000ff217808 */ /* 0x000fe20003000000 */
[----:B------:R-:W-:-:S04]  /*1d70*/  FADD R17, R17, -1 ;  /* 0xbf80000011117421 */ /* 0x000fc80000000000 */
[----:B------:R-:W-:Y:S01]  /*1d80*/  FFMA.FTZ R33, R16, 1.1920928955078125e-07, R33 ;  /* 0x3400000010217823 */ /* 0x000fe20000010021 */
[----:B------:R-:W-:-:S04]  /*1d90*/  FFMA.FTZ R16, R17, -R28, 0.14084610342979431152 ;  /* 0x3e1039f611107423 */ /* 0x000fc8000001081c */
[----:B------:R-:W-:-:S04]  /*1da0*/  FFMA.FTZ R16, R17, R16, -0.12148627638816833496 ;  /* 0xbdf8cdcc11107423 */ /* 0x000fc80000010010 */
[----:B------:R-:W-:-:S04]  /*1db0*/  FFMA.FTZ R16, R17, R16, 0.13980610668659210205 ;  /* 0x3e0f295511107423 */ /* 0x000fc80000010010 */
[----:B------:R-:W-:-:S04]  /*1dc0*/  FFMA.FTZ R16, R17, R16, -0.16684235632419586182 ;  /* 0xbe2ad8b911107423 */ /* 0x000fc80000010010 */
[----:B------:R-:W-:-:S04]  /*1dd0*/  FFMA.FTZ R16, R17, R16, 0.20012299716472625732 ;  /* 0x3e4ced0b11107423 */ /* 0x000fc80000010010 */
[----:B------:R-:W-:-:S04]  /*1de0*/  FFMA.FTZ R16, R17, R16, -0.24999669194221496582 ;  /* 0xbe7fff2211107423 */ /* 0x000fc80000010010 */
[----:B------:R-:W-:Y:S01]  /*1df0*/  FFMA.FTZ R16, R17, R16, 0.33333182334899902344 ;  /* 0x3eaaaa7811107423 */ /* 0x000fe20000010010 */
[----:B------:R-:W-:-:S03]  /*1e00*/  ISETP.GE.U32.AND P6, PT, R19, 0x7f800000, PT ;  /* 0x7f8000001300780c */ /* 0x000fc60003fc6070 */
[----:B------:R-:W-:-:S04]  /*1e10*/  FFMA.FTZ R16, R17, R16, -0.5 ;  /* 0xbf00000011107423 */ /* 0x000fc80000010010 */
[----:B------:R-:W-:-:S04]  /*1e20*/  FMUL R16, R17, R16 ;  /* 0x0000001011107220 */ /* 0x000fc80000400000 */
[----:B------:R-:W-:Y:S01]  /*1e30*/  FFMA.FTZ R16, R17, R16, R17 ;  /* 0x0000001011107223 */ /* 0x000fe20000010011 */
[----:B------:R-:W-:-:S03]  /*1e40*/  FSETP.NEU.AND P5, PT, R18, RZ, PT ;  /* 0x000000ff1200720b */ /* 0x000fc60003fad000 */
[----:B------:R-:W-:Y:S01]  /*1e50*/  FFMA.FTZ R33, R33, 0.69314718246459960938, R16 ;  /* 0x3f31721821217823 */ /* 0x000fe20000010010 */
[----:B------:R-:W-:Y:S01]  /*1e60*/  @P6 MOV R16, 0x7f800000 ;  /* 0x7f80000000106802 */ /* 0x000fe20000000f00 */
[----:B------:R-:W-:Y:S01]  /*1e70*/  HFMA2.MMA R18, -RZ, RZ, 0, 0 ;  /* 0x00000000ff127435 */ /* 0x000fe200000001ff */
[----:B------:R-:W-:Y:S02]  /*1e80*/  FSEL R31, R31, -INF , P4 ;  /* 0xff8000001f1f7808 */ /* 0x000fe40002000000 */
[C---:B------:R-:W-:Y:S01]  /*1e90*/  FSETP.NEU.AND P4, PT, R19.reuse, RZ, PT ;  /* 0x000000ff1300720b */ /* 0x040fe20003f8d000 */
[----:B------:R-:W-:Y:S01]  /*1ea0*/  @P6 FFMA.FTZ R33, R19, R16, +INF ;  /* 0x7f80000013216423 */ /* 0x000fe20000010010 */
[----:B------:R-:W-:Y:S02]  /*1eb0*/  CS2R R16, SRZ ;  /* 0x0000000000107805 */ /* 0x000fe4000001ff00 */
[----:B------:R-:W-:-:S06]  /*1ec0*/  MOV R19, RZ ;  /* 0x000000ff00137202 */ /* 0x000fcc0000000f00 */
[----:B------:R-:W2:Y:S01]  /*1ed0*/  @!P0 LDG.E.EL.128 R16, desc[UR6][R36.64] ;  /* 0x0000000624108981 */ /* 0x000ea2000c2e1d00 */
[----:B------:R-:W-:Y:S01]  /*1ee0*/  FADD R13, -R13, R29 ;  /* 0x0000001d0d0d7221 */ /* 0x000fe20000000100 */
[----:B------:R-:W-:Y:S01]  /*1ef0*/  FADD R14, -R14, R27 ;  /* 0x0000001b0e0e7221 */ /* 0x000fe20000000100 */
[----:B------:R-:W-:Y:S01]  /*1f00*/  FSEL R32, R32, -INF , P5 ;  /* 0xff80000020207808 */ /* 0x000fe20002800000 */
[----:B------:R-:W-:Y:S01]  /*1f10*/  FADD R15, -R15, R26 ;  /* 0x0000001a0f0f7221 */ /* 0x000fe20000000100 */
[----:B--2---:R-:W-:-:S13]  /*1f20*/  FSETP.GEU.AND P6, PT, R16, 1.175494350822287508e-38, PT ;  /* 0x008000001000780b */ /* 0x004fda0003fce000 */
[----:B------:R-:W-:-:S05]  /*1f30*/  @!P6 FMUL R16, R16, 8388608 ;  /* 0x4b0000001010e820 */ /* 0x000fca0000400000 */
[----:B------:R-:W-:-:S04]  /*1f40*/  IADD3 R29, R16, -0x3f2aaaab, RZ ;  /* 0xc0d55555101d7810 */ /* 0x000fc80007ffe0ff */
[----:B------:R-:W-:-:S04]  /*1f50*/  LOP3.LUT R29, R29, 0xff800000, RZ, 0xc0, !PT ;  /* 0xff8000001d1d7812 */ /* 0x000fc800078ec0ff */
        /* <DEDUP_REMOVED lines=9> */
[----:B------:R-:W-:Y:S01]  /*1ff0*/  FFMA.FTZ R34, R27, R34, 0.20012299716472625732 ;  /* 0x3e4ced0b1b227423 */ /* 0x000fe20000010022 */
[----:B------:R-:W-:-:S03]  /*2000*/  FSETP.GEU.AND P6, PT, R17, 1.175494350822287508e-38, PT ;  /* 0x008000001100780b */ /* 0x000fc60003fce000 */
[----:B------:R-:W-:-:S04]  /*2010*/  FFMA.FTZ R34, R27, R34, -0.24999669194221496582 ;  /* 0xbe7fff221b227423 */ /* 0x000fc80000010022 */
[----:B------:R-:W-:-:S04]  /*2020*/  FFMA.FTZ R34, R27, R34, 0.33333182334899902344 ;  /* 0x3eaaaa781b227423 */ /* 0x000fc80000010022 */
[----:B------:R-:W-:-:S04]  /*2030*/  FFMA.FTZ R34, R27, R34, -0.5 ;  /* 0xbf0000001b227423 */ /* 0x000fc80000010022 */
[----:B------:R-:W-:Y:S01]  /*2040*/  FMUL R34, R27, R34 ;  /* 0x000000221b227220 */ /* 0x000fe20000400000 */
[----:B------:R-:W-:Y:S01]  /*2050*/  @!P6 FMUL R17, R17, 8388608 ;  /* 0x4b0000001111e820 */ /* 0x000fe20000400000 */
[----:B------:R-:W-:Y:S02]  /*2060*/  ISETP.GE.U32.AND P5, PT, R16, 0x7f800000, PT ;  /* 0x7f8000001000780c */ /* 0x000fe40003fa6070 */
[----:B------:R-:W-:-:S04]  /*2070*/  FFMA.FTZ R34, R27, R34, R27 ;  /* 0x000000221b227223 */ /* 0x000fc8000001001b */
[----:B------:R-:W-:Y:S01]  /*2080*/  FFMA.FTZ R27, R29, 0.69314718246459960938, R34 ;  /* 0x3f3172181d1b7823 */ /* 0x000fe20000010022 */
[----:B------:R-:W-:-:S04]  /*2090*/  IADD3 R29, R17, -0x3f2aaaab, RZ ;  /* 0xc0d55555111d7810 */ /* 0x000fc80007ffe0ff */
        /* <DEDUP_REMOVED lines=12> */
[----:B------:R-:W-:Y:S01]  /*2160*/  FFMA.FTZ R34, R29, R34, -0.24999669194221496582 ;  /* 0xbe7fff221d227423 */ /* 0x000fe20000010022 */
[----:B------:R-:W-:Y:S02]  /*2170*/  FSEL R16, RZ, -23, P6 ;  /* 0xc1b80000ff107808 */ /* 0x000fe40003000000 */
[----:B------:R-:W-:Y:S01]  /*2180*/  ISETP.GE.U32.AND P6, PT, R17, 0x7f800000, PT ;  /* 0x7f8000001100780c */ /* 0x000fe20003fc6070 */
[----:B------:R-:W-:-:S04]  /*2190*/  FFMA.FTZ R34, R29, R34, 0.33333182334899902344 ;  /* 0x3eaaaa781d227423 */ /* 0x000fc80000010022 */
[----:B------:R-:W-:-:S04]  /*21a0*/  FFMA.FTZ R34, R29, R34, -0.5 ;  /* 0xbf0000001d227423 */ /* 0x000fc80000010022 */
[----:B------:R-:W-:Y:S01]  /*21b0*/  FMUL R34, R29, R34 ;  /* 0x000000221d227220 */ /* 0x000fe20000400000 */
[----:B------:R-:W-:-:S03]  /*21c0*/  FFMA.FTZ R16, R35, 1.1920928955078125e-07, R16 ;  /* 0x3400000023107823 */ /* 0x000fc60000010010 */
[----:B------:R-:W-:Y:S01]  /*21d0*/  FFMA.FTZ R29, R29, R34, R29 ;  /* 0x000000221d1d7223 */ /* 0x000fe2000001001d */
[----:B------:R-:W-:-:S03]  /*21e0*/  @P6 MOV R34, 0x7f800000 ;  /* 0x7f80000000226802 */ /* 0x000fc60000000f00 */
[----:B------:R-:W-:Y:S02]  /*21f0*/  FFMA.FTZ R16, R16, 0.69314718246459960938, R29 ;  /* 0x3f31721810107823 */ /* 0x000fe4000001001d */
[----:B------:R-:W-:Y:S01]  /*2200*/  @P6 FFMA.FTZ R16, R17, R34, +INF ;  /* 0x7f80000011106423 */ /* 0x000fe20000010022 */
[----:B------:R-:W-:-:S13]  /*2210*/  FSETP.GEU.AND P6, PT, R18, 1.175494350822287508e-38, PT ;  /* 0x008000001200780b */ /* 0x000fda0003fce000 */
        /* <DEDUP_REMOVED lines=10> */
[----:B------:R-:W-:-:S04]  /*22c0*/  FFMA.FTZ R34, R29, R34, 0.20012299716472625732 ;  /* 0x3e4ced0b1d227423 */ /* 0x000fc80000010022 */
[----:B------:R-:W-:Y:S01]  /*22d0*/  FFMA.FTZ R34, R29, R34, -0.24999669194221496582 ;  /* 0xbe7fff221d227423 */ /* 0x000fe20000010022 */
[----:B------:R-:W-:-:S03]  /*22e0*/  FSEL R26, RZ, -23, P6 ;  /* 0xc1b80000ff1a7808 */ /* 0x000fc60003000000 */
[----:B------:R-:W-:Y:S01]  /*22f0*/  FFMA.FTZ R34, R29, R34, 0.33333182334899902344 ;  /* 0x3eaaaa781d227423 */ /* 0x000fe20000010022 */
[----:B------:R-:W-:-:S03]  /*2300*/  ISETP.GE.U32.AND P6, PT, R18, 0x7f800000, PT ;  /* 0x7f8000001200780c */ /* 0x000fc60003fc6070 */
[----:B------:R-:W-:-:S04]  /*2310*/  FFMA.FTZ R34, R29, R34, -0.5 ;  /* 0xbf0000001d227423 */ /* 0x000fc80000010022 */
[----:B------:R-:W-:Y:S01]  /*2320*/  FMUL R34, R29, R34 ;  /* 0x000000221d227220 */ /* 0x000fe20000400000 */
[----:B------:R-:W-:-:S03]  /*2330*/  FFMA.FTZ R26, R35, 1.1920928955078125e-07, R26 ;  /* 0x34000000231a7823 */ /* 0x000fc6000001001a */
[----:B------:R-:W-:-:S04]  /*2340*/  FFMA.FTZ R29, R29, R34, R29 ;  /* 0x000000221d1d7223 */ /* 0x000fc8000001001d */
[----:B------:R-:W-:Y:S01]  /*2350*/  FFMA.FTZ R26, R26, 0.69314718246459960938, R29 ;  /* 0x3f3172181a1a7823 */ /* 0x000fe2000001001d */
[----:B------:R-:W-:-:S05]  /*2360*/  @P6 MOV R29, 0x7f800000 ;  /* 0x7f800000001d6802 */ /* 0x000fca0000000f00 */
[----:B------:R-:W-:Y:S01]  /*2370*/  @P6 FFMA.FTZ R26, R18, R29, +INF ;  /* 0x7f800000121a6423 */ /* 0x000fe2000001001d */
[----:B------:R-:W-:-:S13]  /*2380*/  FSETP.GEU.AND P6, PT, R19, 1.175494350822287508e-38, PT ;  /* 0x008000001300780b */ /* 0x000fda0003fce000 */
[----:B------:R-:W-:-:S05]  /*2390*/  @!P6 FMUL R19, R19, 8388608 ;  /* 0x4b0000001313e820 */ /* 0x000fca0000400000 */
[----:B------:R-:W-:-:S04]  /*23a0*/  IADD3 R29, R19, -0x3f2aaaab, RZ ;  /* 0xc0d55555131d7810 */ /* 0x000fc80007ffe0ff */
[----:B------:R-:W-:-:S04]  /*23b0*/  LOP3.LUT R34, R29, 0xff800000, RZ, 0xc0, !PT ;  /* 0xff8000001d227812 */ /* 0x000fc800078ec0ff */
        /* <DEDUP_REMOVED lines=9> */
[----:B------:R-:W-:-:S03]  /*2450*/  ISETP.GE.U32.AND P6, PT, R19, 0x7f800000, PT ;  /* 0x7f8000001300780c */ /* 0x000fc60003fc6070 */
[----:B------:R-:W-:Y:S01]  /*2460*/  FFMA.FTZ R28, R35, R28, 0.33333182334899902344 ;  /* 0x3eaaaa78231c7423 */ /* 0x000fe2000001001c */
[----:B------:R-:W-:-:S03]  /*2470*/  I2FP.F32.S32 R34, R34 ;  /* 0x0000002200227245 */ /* 0x000fc60000201400 */
[----:B------:R-:W-:-:S04]  /*2480*/  FFMA.FTZ R28, R35, R28, -0.5 ;  /* 0xbf000000231c7423 */ /* 0x000fc8000001001c */
[C---:B------:R-:W-:Y:S01]  /*2490*/  FMUL R28, R35.reuse, R28 ;  /* 0x0000001c231c7220 */ /* 0x040fe20000400000 */
[----:B------:R-:W-:Y:S01]  /*24a0*/  FFMA.FTZ R29, R34, 1.1920928955078125e-07, R29 ;  /* 0x34000000221d7823 */ /* 0x000fe2000001001d */
[----:B------:R-:W-:Y:S02]  /*24b0*/  @P6 MOV R34, 0x7f800000 ;  /* 0x7f80000000226802 */ /* 0x000fe40000000f00 */
[----:B------:R-:W-:-:S04]  /*24c0*/  FFMA.FTZ R28, R35, R28, R35 ;  /* 0x0000001c231c7223 */ /* 0x000fc80000010023 */
[----:B------:R-:W-:Y:S01]  /*24d0*/  FFMA.FTZ R28, R29, 0.69314718246459960938, R28 ;  /* 0x3f3172181d1c7823 */ /* 0x000fe2000001001c */
[----:B------:R-:W-:Y:S02]  /*24e0*/  @P6 FFMA.FTZ R28, R19, R34, +INF ;  /* 0x7f800000131c6423 */ /* 0x000fe40000010022 */
[----:B------:R-:W0:Y:S01]  /*24f0*/  LDC.64 R34, c[0x0][0x230] ;  /* 0x00008c00ff227b82 */ /* 0x000e220000000a00 */
[-C--:B------:R-:W-:Y:S02]  /*2500*/  LEA R37, R7, R4.reuse, 0xc ;  /* 0x0000000407257211 */ /* 0x080fe400078e60ff */
[-C--:B------:R-:W-:Y:S02]  /*2510*/  LEA R7, R6, R4.reuse, 0xc ;  /* 0x0000000406077211 */ /* 0x080fe400078e60ff */
[----:B------:R-:W-:Y:S02]  /*2520*/  FSETP.NEU.AND P6, PT, R17, RZ, PT ;  /* 0x000000ff1100720b */ /* 0x000fe40003fcd000 */
[----:B------:R-:W-:-:S02]  /*2530*/  LEA R3, R3, R4, 0xc ;  /* 0x0000000403037211 */ /* 0x000fc400078e60ff */
[----:B------:R-:W-:Y:S01]  /*2540*/  LEA R17, R5, R4, 0xc ;  /* 0x0000000405117211 */ /* 0x000fe200078e60ff */
[----:B------:R-:W-:Y:S01]  /*2550*/  FADD R6, -R32, R0 ;  /* 0x0000000020067221 */ /* 0x000fe20000000100 */
[----:B------:R-:W-:Y:S01]  /*2560*/  FSEL R0, R27, -INF , P5 ;  /* 0xff8000001b007808 */ /* 0x000fe20002800000 */
[----:B0-----:R-:W-:-:S04]  /*2570*/  IMAD.WIDE R36, R37, 0x4, R34 ;  /* 0x0000000425247825 */ /* 0x001fc800078e0222 */
[----:B------:R-:W-:Y:S01]  /*2580*/  IMAD.WIDE R4, R7, 0x4, R34 ;  /* 0x0000000407047825 */ /* 0x000fe200078e0222 */
[----:B------:R-:W-:Y:S01]  /*2590*/  FSEL R7, R33, -INF , P4 ;  /* 0xff80000021077808 */ /* 0x000fe20002000000 */
[----:B------:R0:W-:Y:S01]  /*25a0*/  @!P3 STG.E.128 desc[UR6][R36.64], R8 ;  /* 0x000000082400b986 */ /* 0x0001e2000c101d06 */
[----:B------:R-:W-:Y:S02]  /*25b0*/  FSETP.NEU.AND P3, PT, R18, RZ, PT ;  /* 0x000000ff1200720b */ /* 0x000fe40003f6d000 */
[----:B------:R-:W-:Y:S01]  /*25c0*/  FSETP.NEU.AND P4, PT, R19, RZ, PT ;  /* 0x000000ff1300720b */ /* 0x000fe20003f8d000 */
[----:B------:R1:W-:Y:S01]  /*25d0*/  @!P2 STG.E.128 desc[UR6][R4.64], R12 ;  /* 0x0000000c0400a986 */ /* 0x0003e2000c101d06 */
[----:B------:R-:W-:Y:S01]  /*25e0*/  FADD R7, -R7, R2 ;  /* 0x0000000207077221 */ /* 0x000fe20000000100 */
[----:B------:R-:W-:Y:S01]  /*25f0*/  FSEL R26, R26, -INF , P3 ;  /* 0xff8000001a1a7808 */ /* 0x000fe20001800000 */
[----:B0-----:R-:W-:Y:S01]  /*2600*/  IMAD.WIDE R8, R3, 0x4, R34 ;  /* 0x0000000403087825 */ /* 0x001fe200078e0222 */
[----:B------:R-:W-:-:S03]  /*2610*/  FSEL R3, R16, -INF , P6 ;  /* 0xff80000010037808 */ /* 0x000fc60003000000 */
[----:B-1----:R-:W-:Y:S01]  /*2620*/  FADD R4, -R30, R21 ;  /* 0x000000151e047221 */ /* 0x002fe20000000100 */
[----:B------:R-:W-:Y:S01]  /*2630*/  FADD R5, -R31, R20 ;  /* 0x000000141f057221 */ /* 0x000fe20000000100 */
[----:B------:R-:W-:Y:S01]  /*2640*/  FSEL R11, R28, -INF , P4 ;  /* 0xff8000001c0b7808 */ /* 0x000fe20002000000 */
[----:B------:R-:W-:-:S03]  /*2650*/  IMAD.WIDE R34, R17, 0x4, R34 ;  /* 0x0000000411227825 */ /* 0x000fc600078e0222 */
[----:B------:R0:W-:Y:S01]  /*2660*/  @!P1 STG.E.128 desc[UR6][R8.64], R4 ;  /* 0x0000000408009986 */ /* 0x0001e2000c101d06 */
[----:B------:R-:W-:Y:S01]  /*2670*/  FADD R16, -R0, R25 ;  /* 0x0000001900107221 */ /* 0x000fe20000000100 */
[----:B------:R-:W-:Y:S01]  /*2680*/  FADD R17, -R3, R24 ;  /* 0x0000001803117221 */ /* 0x000fe20000000100 */
[----:B------:R-:W-:Y:S01]  /*2690*/  FADD R18, -R26, R23 ;  /* 0x000000171a127221 */ /* 0x000fe20000000100 */
[----:B------:R-:W-:Y:S01]  /*26a0*/  FADD R19, R22, -R11 ;  /* 0x8000000b16137221 */ /* 0x000fe20000000000 */
[----:B0-----:R-:W-:Y:S06]  /*26b0*/  @P0 EXIT ;  /* 0x000000000000094d */ /* 0x001fec0003800000 */
[----:B------:R-:W-:Y:S01]  /*26c0*/  STG.E.128 desc[UR6][R34.64], R16 ;  /* 0x0000001022007986 */ /* 0x000fe2000c101d06 */
[----:B------:R-:W-:Y:S05]  /*26d0*/  EXIT ;  /* 0x000000000000794d */ /* 0x000fea0003800000 */
.L_x_0:
[----:B------:R-:W-:-:S00]  /*26e0*/  BRA `(.L_x_0) ;  /* 0xfffffffc00fc7947 */ /* 0x000fc0000383ffff */
[----:B------:R-:W-:-:S00]  /*26f0*/  NOP ;  /* 0x0000000000007918 */ /* 0x000fc00000000000 */
        /* <DEDUP_REMOVED lines=8> */
.L_x_1:


//--------------------- .nv.global.init           --------------------------
	.section	.nv.global.init,"aw",@progbits
.nv.global.init:
	.type		_$_str,@object
	.size		_$_str,(.L_0 - _$_str)
_$_str:
        /*0000*/ 	.byte	0x5f, 0x5f, 0x43, 0x55, 0x44, 0x41, 0x5f, 0x46, 0x54, 0x5a, 0x00
.L_0:


//--------------------- .nv.constant0.triton_poi_fused__log_softmax_convolution_38 --------------------------
	.section	.nv.constant0.triton_poi_fused__log_softmax_convolution_38,"a",@progbits
	.sectionflags	@""
	.align	4
.nv.constant0.triton_poi_fused__log_softmax_convolution_38:
	.zero		576
